// auto-generated by cutlass_sweep.epilogue — config: {"arch": "sm_100", "cluster_m": 1, "cluster_n": 1, "dtype": "fp16", "fusion": "bias_relu", "tile_k": 64, "tile_m": 128, "tile_n": 128}
#include "cutlass/cutlass.h"
#include "cutlass/gemm/collective/collective_builder.hpp"
#include "cutlass/gemm/device/gemm_universal_adapter.h"
#include "cutlass/gemm/kernel/gemm_universal.hpp"
#include "cutlass/epilogue/collective/collective_builder.hpp"
#include "cutlass/epilogue/fusion/operations.hpp"
#include "cutlass/epilogue/thread/activation.h"

using Elem = cutlass::half_t;
using Acc  = float;
using TileShape    = cute::Shape<cute::_128, cute::_128, cute::_64>;
using ClusterShape = cute::Shape<cute::_1, cute::_1, cute::_1>;
using FusionOp     = cutlass::epilogue::fusion::LinCombPerRowBiasEltAct<cutlass::epilogue::thread::ReLU, Elem, Acc>;

using CollectiveEpilogue = typename cutlass::epilogue::collective::CollectiveBuilder<
    cutlass::arch::Sm100, cutlass::arch::OpClassTensorOp,
    TileShape, ClusterShape,
    cutlass::epilogue::collective::EpilogueTileAuto,
    Acc, Acc,
    Elem, cutlass::layout::RowMajor, 128 / cutlass::sizeof_bits<Elem>::value,
    Elem, cutlass::layout::RowMajor, 128 / cutlass::sizeof_bits<Elem>::value,
    cutlass::epilogue::collective::EpilogueScheduleAuto,
    FusionOp
  >::CollectiveOp;

using CollectiveMainloop = typename cutlass::gemm::collective::CollectiveBuilder<
    cutlass::arch::Sm100, cutlass::arch::OpClassTensorOp,
    Elem, cutlass::layout::RowMajor, 128 / cutlass::sizeof_bits<Elem>::value,
    Elem, cutlass::layout::ColumnMajor, 128 / cutlass::sizeof_bits<Elem>::value,
    Acc,
    TileShape, ClusterShape,
    cutlass::gemm::collective::StageCountAutoCarveout<
        static_cast<int>(sizeof(typename CollectiveEpilogue::SharedStorage))>,
    cutlass::gemm::collective::KernelScheduleAuto
  >::CollectiveOp;

using GemmKernel = cutlass::gemm::kernel::GemmUniversal<
    cute::Shape<int,int,int,int>, CollectiveMainloop, CollectiveEpilogue>;
using Gemm = cutlass::gemm::device::GemmUniversalAdapter<GemmKernel>;

auto* _anchor = &cutlass::device_kernel<GemmKernel>;


// ===== COMPILED SASS (sm_100a) =====

	.target	sm_100a

	.elftype	@"ET_EXEC"


//--------------------- .note.nv.tkinfo           --------------------------
	.section	.note.nv.tkinfo,"",@"SHT_NOTE"
	.sectionflags	@"SHF_NOTE_NV_TKINFO"
	.tkinfo
        /*0018*/ 	.word	0x00000002
        /*0030*/ 	.string	""
        /*0030*/ 	.string	"ptxas"
        /*0030*/ 	.string	"Cuda compilation tools, release 13.0, V13.0.88"
        /*0030*/ 	.string	"Build cuda_13.0.r13.0/compiler.36424714_0"
        /*0030*/ 	.string	"-arch sm_100a -m 64 "



//--------------------- .note.nv.cuinfo           --------------------------
	.section	.note.nv.cuinfo,"",@"SHT_NOTE"
	.sectionflags	@"SHF_NOTE_NV_CUINFO"
        /*0018*/ 	.short	0x0002
        /*001a*/ 	.short	0x0064
        /*001c*/ 	.short	0x0082
	.zero		2


//--------------------- .nv.info                  --------------------------
	.section	.nv.info,"",@"SHT_CUDA_INFO"
	.align	4


	//----- nvinfo : EIATTR_REGCOUNT
	.align		4
        /*0000*/ 	.byte	0x04, 0x2f
        /*0002*/ 	.short	(.L_19 - .L_18)
	.align		4
.L_18:
        /*0004*/ 	.word	index@(_ZN7cutlass13device_kernelINS_4gemm6kernel13GemmUniversalIN4cute5tupleIJiiiiEEENS1_10collective13CollectiveMmaINS1_35MainloopSm100TmaUmmaWarpSpecializedILi6ELi2ELi4ENS5_IJNS4_1CILi1EEESB_SB_EEEEENS5_IJNSA_ILi128EEESE_NSA_ILi64EEEEEENS_6half_tENS5_IJlSB_lEEESH_SI_NS4_8TiledMMAINS4_8MMA_AtomIJNS4_20SM100_MMA_F16BF16_SSISH_SH_fLi128ELi128ELNS4_4UMMA5MajorE0ELSN_0ELNSM_7ScaleInE0ELSO_0EEEEEENS4_6LayoutISC_NS5_IJNSA_ILi0EEESS_SS_EEEEENS5_IJNS4_10UnderscoreESV_SV_EEEEENS4_13SM90_TMA_LOADENS4_14ComposedLayoutINS4_7SwizzleILi3ELi4ELi3EEENS4_18smem_ptr_flag_bitsILi16EEENSR_INS5_IJNSA_ILi8EEESF_EEENS5_IJSF_SB_EEEEEEEvNS4_8identityESY_S18_vS19_EENS_8epilogue10collective18CollectiveEpilogueINS1B_23Sm100TmaWarpSpecializedILi4ELi2ELi32ELb1ELb0EEEJSG_NS5_IJNSR_ISE_SB_EENSR_INSA_ILi32EEESB_EEEEESH_SI_SH_SI_NS1B_6fusion15FusionCallbacksIS1F_NS1K_23LinCombPerRowBiasEltActINS1B_6thread4ReLuESH_fSH_SH_fLi8ELNS_15FloatRoundStyleE2EEESG_S1J_JEEENS4_5SM1004TMEM4LOAD26SM100_TMEM_LOAD_32dp32b32xESY_NSZ_INS10_ILi2ELi4ELi3EEES13_NSR_INS5_IJS14_S1H_EEENS5_IJS1H_SB_EEEEEEENS4_39AutoVectorizingCopyWithAssumedAlignmentILi128EEENS4_14SM90_TMA_STOREES20_S22_S22_EEEvvEEEEvNT_6ParamsE)
        /*0008*/ 	.word	0x00000076


	//----- nvinfo : EIATTR_FRAME_SIZE
	.align		4
.L_19:
        /*000c*/ 	.byte	0x04, 0x11
        /*000e*/ 	.short	(.L_21 - .L_20)
	.align		4
.L_20:
        /*0010*/ 	.word	index@($__internal_2_$__cuda_sm10x_tcgen05_guardrail_trap_unallocated_columns_being_dealloced)
        /*0014*/ 	.word	0x00000000


	//----- nvinfo : EIATTR_FRAME_SIZE
	.align		4
.L_21:
        /*0018*/ 	.byte	0x04, 0x11
        /*001a*/ 	.short	(.L_23 - .L_22)
	.align		4
.L_22:
        /*001c*/ 	.word	index@($__internal_1_$__cuda_sm10x_tcgen05_guardrail_trap_phase_invalid_during_alloc)
        /*0020*/ 	.word	0x00000000


	//----- nvinfo : EIATTR_FRAME_SIZE
	.align		4
.L_23:
        /*0024*/ 	.byte	0x04, 0x11
        /*0026*/ 	.short	(.L_25 - .L_24)
	.align		4
.L_24:
        /*0028*/ 	.word	index@($__internal_0_$__cuda_sm10x_tcgen05_guardrail_trap_col_being_dealloced_not_returned_by_alloc)
        /*002c*/ 	.word	0x00000000


	//----- nvinfo : EIATTR_FRAME_SIZE
	.align		4
.L_25:
        /*0030*/ 	.byte	0x04, 0x11
        /*0032*/ 	.short	(.L_27 - .L_26)
	.align		4
.L_26:
        /*0034*/ 	.word	index@(_ZN7cutlass13device_kernelINS_4gemm6kernel13GemmUniversalIN4cute5tupleIJiiiiEEENS1_10collective13CollectiveMmaINS1_35MainloopSm100TmaUmmaWarpSpecializedILi6ELi2ELi4ENS5_IJNS4_1CILi1EEESB_SB_EEEEENS5_IJNSA_ILi128EEESE_NSA_ILi64EEEEEENS_6half_tENS5_IJlSB_lEEESH_SI_NS4_8TiledMMAINS4_8MMA_AtomIJNS4_20SM100_MMA_F16BF16_SSISH_SH_fLi128ELi128ELNS4_4UMMA5MajorE0ELSN_0ELNSM_7ScaleInE0ELSO_0EEEEEENS4_6LayoutISC_NS5_IJNSA_ILi0EEESS_SS_EEEEENS5_IJNS4_10UnderscoreESV_SV_EEEEENS4_13SM90_TMA_LOADENS4_14ComposedLayoutINS4_7SwizzleILi3ELi4ELi3EEENS4_18smem_ptr_flag_bitsILi16EEENSR_INS5_IJNSA_ILi8EEESF_EEENS5_IJSF_SB_EEEEEEEvNS4_8identityESY_S18_vS19_EENS_8epilogue10collective18CollectiveEpilogueINS1B_23Sm100TmaWarpSpecializedILi4ELi2ELi32ELb1ELb0EEEJSG_NS5_IJNSR_ISE_SB_EENSR_INSA_ILi32EEESB_EEEEESH_SI_SH_SI_NS1B_6fusion15FusionCallbacksIS1F_NS1K_23LinCombPerRowBiasEltActINS1B_6thread4ReLuESH_fSH_SH_fLi8ELNS_15FloatRoundStyleE2EEESG_S1J_JEEENS4_5SM1004TMEM4LOAD26SM100_TMEM_LOAD_32dp32b32xESY_NSZ_INS10_ILi2ELi4ELi3EEES13_NSR_INS5_IJS14_S1H_EEENS5_IJS1H_SB_EEEEEEENS4_39AutoVectorizingCopyWithAssumedAlignmentILi128EEENS4_14SM90_TMA_STOREES20_S22_S22_EEEvvEEEEvNT_6ParamsE)
        /*0038*/ 	.word	0x00000000


	//----- nvinfo : EIATTR_MIN_STACK_SIZE
	.align		4
.L_27:
        /*003c*/ 	.byte	0x04, 0x12
        /*003e*/ 	.short	(.L_29 - .L_28)
	.align		4
.L_28:
        /*0040*/ 	.word	index@(_ZN7cutlass13device_kernelINS_4gemm6kernel13GemmUniversalIN4cute5tupleIJiiiiEEENS1_10collective13CollectiveMmaINS1_35MainloopSm100TmaUmmaWarpSpecializedILi6ELi2ELi4ENS5_IJNS4_1CILi1EEESB_SB_EEEEENS5_IJNSA_ILi128EEESE_NSA_ILi64EEEEEENS_6half_tENS5_IJlSB_lEEESH_SI_NS4_8TiledMMAINS4_8MMA_AtomIJNS4_20SM100_MMA_F16BF16_SSISH_SH_fLi128ELi128ELNS4_4UMMA5MajorE0ELSN_0ELNSM_7ScaleInE0ELSO_0EEEEEENS4_6LayoutISC_NS5_IJNSA_ILi0EEESS_SS_EEEEENS5_IJNS4_10UnderscoreESV_SV_EEEEENS4_13SM90_TMA_LOADENS4_14ComposedLayoutINS4_7SwizzleILi3ELi4ELi3EEENS4_18smem_ptr_flag_bitsILi16EEENSR_INS5_IJNSA_ILi8EEESF_EEENS5_IJSF_SB_EEEEEEEvNS4_8identityESY_S18_vS19_EENS_8epilogue10collective18CollectiveEpilogueINS1B_23Sm100TmaWarpSpecializedILi4ELi2ELi32ELb1ELb0EEEJSG_NS5_IJNSR_ISE_SB_EENSR_INSA_ILi32EEESB_EEEEESH_SI_SH_SI_NS1B_6fusion15FusionCallbacksIS1F_NS1K_23LinCombPerRowBiasEltActINS1B_6thread4ReLuESH_fSH_SH_fLi8ELNS_15FloatRoundStyleE2EEESG_S1J_JEEENS4_5SM1004TMEM4LOAD26SM100_TMEM_LOAD_32dp32b32xESY_NSZ_INS10_ILi2ELi4ELi3EEES13_NSR_INS5_IJS14_S1H_EEENS5_IJS1H_SB_EEEEEEENS4_39AutoVectorizingCopyWithAssumedAlignmentILi128EEENS4_14SM90_TMA_STOREES20_S22_S22_EEEvvEEEEvNT_6ParamsE)
        /*0044*/ 	.word	0x00000000
.L_29:


//--------------------- .nv.compat                --------------------------
	.section	.nv.compat,"",@"SHT_CUDA_COMPAT_INFO"
	.align	4
        /*0000*/ 	.byte	0x02, 0x09, 0x01, 0x00, 0x02, 0x02, 0x02, 0x00, 0x02, 0x05, 0x05, 0x00, 0x03, 0x07, 0x01, 0x01
        /*0010*/ 	.byte	0x02, 0x03, 0x01, 0x00, 0x02, 0x06, 0x01, 0x00, 0x04, 0x0b, 0x08, 0x00, 0x09, 0x00, 0x00, 0x00
        /*0020*/ 	.byte	0x00, 0x00, 0x00, 0x00


//--------------------- .nv.info._ZN7cutlass13device_kernelINS_4gemm6kernel13GemmUniversalIN4cute5tupleIJiiiiEEENS1_10collective13CollectiveMmaINS1_35MainloopSm100TmaUmmaWarpSpecializedILi6ELi2ELi4ENS5_IJNS4_1CILi1EEESB_SB_EEEEENS5_IJNSA_ILi128EEESE_NSA_ILi64EEEEEENS_6half_tENS5_IJlSB_lEEESH_SI_NS4_8TiledMMAINS4_8MMA_AtomIJNS4_20SM100_MMA_F16BF16_SSISH_SH_fLi128ELi128ELNS4_4UMMA5MajorE0ELSN_0ELNSM_7ScaleInE0ELSO_0EEEEEENS4_6LayoutISC_NS5_IJNSA_ILi0EEESS_SS_EEEEENS5_IJNS4_10UnderscoreESV_SV_EEEEENS4_13SM90_TMA_LOADENS4_14ComposedLayoutINS4_7SwizzleILi3ELi4ELi3EEENS4_18smem_ptr_flag_bitsILi16EEENSR_INS5_IJNSA_ILi8EEESF_EEENS5_IJSF_SB_EEEEEEEvNS4_8identityESY_S18_vS19_EENS_8epilogue10collective18CollectiveEpilogueINS1B_23Sm100TmaWarpSpecializedILi4ELi2ELi32ELb1ELb0EEEJSG_NS5_IJNSR_ISE_SB_EENSR_INSA_ILi32EEESB_EEEEESH_SI_SH_SI_NS1B_6fusion15FusionCallbacksIS1F_NS1K_23LinCombPerRowBiasEltActINS1B_6thread4ReLuESH_fSH_SH_fLi8ELNS_15FloatRoundStyleE2EEESG_S1J_JEEENS4_5SM1004TMEM4LOAD26SM100_TMEM_LOAD_32dp32b32xESY_NSZ_INS10_ILi2ELi4ELi3EEES13_NSR_INS5_IJS14_S1H_EEENS5_IJS1H_SB_EEEEEEENS4_39AutoVectorizingCopyWithAssumedAlignmentILi128EEENS4_14SM90_TMA_STOREES20_S22_S22_EEEvvEEEEvNT_6ParamsE --------------------------
	.section	.nv.info._ZN7cutlass13device_kernelINS_4gemm6kernel13GemmUniversalIN4cute5tupleIJiiiiEEENS1_10collective13CollectiveMmaINS1_35MainloopSm100TmaUmmaWarpSpecializedILi6ELi2ELi4ENS5_IJNS4_1CILi1EEESB_SB_EEEEENS5_IJNSA_ILi128EEESE_NSA_ILi64EEEEEENS_6half_tENS5_IJlSB_lEEESH_SI_NS4_8TiledMMAINS4_8MMA_AtomIJNS4_20SM100_MMA_F16BF16_SSISH_SH_fLi128ELi128ELNS4_4UMMA5MajorE0ELSN_0ELNSM_7ScaleInE0ELSO_0EEEEEENS4_6LayoutISC_NS5_IJNSA_ILi0EEESS_SS_EEEEENS5_IJNS4_10UnderscoreESV_SV_EEEEENS4_13SM90_TMA_LOADENS4_14ComposedLayoutINS4_7SwizzleILi3ELi4ELi3EEENS4_18smem_ptr_flag_bitsILi16EEENSR_INS5_IJNSA_ILi8EEESF_EEENS5_IJSF_SB_EEEEEEEvNS4_8identityESY_S18_vS19_EENS_8epilogue10collective18CollectiveEpilogueINS1B_23Sm100TmaWarpSpecializedILi4ELi2ELi32ELb1ELb0EEEJSG_NS5_IJNSR_ISE_SB_EENSR_INSA_ILi32EEESB_EEEEESH_SI_SH_SI_NS1B_6fusion15FusionCallbacksIS1F_NS1K_23LinCombPerRowBiasEltActINS1B_6thread4ReLuESH_fSH_SH_fLi8ELNS_15FloatRoundStyleE2EEESG_S1J_JEEENS4_5SM1004TMEM4LOAD26SM100_TMEM_LOAD_32dp32b32xESY_NSZ_INS10_ILi2ELi4ELi3EEES13_NSR_INS5_IJS14_S1H_EEENS5_IJS1H_SB_EEEEEEENS4_39AutoVectorizingCopyWithAssumedAlignmentILi128EEENS4_14SM90_TMA_STOREES20_S22_S22_EEEvvEEEEvNT_6ParamsE,"",@"SHT_CUDA_INFO"
	.sectionflags	@""
	.align	4


	//----- nvinfo : EIATTR_CUDA_API_VERSION
	.align		4
        /*0000*/ 	.byte	0x04, 0x37
        /*0002*/ 	.short	(.L_31 - .L_30)
.L_30:
        /*0004*/ 	.word	0x00000082


	//----- nvinfo : EIATTR_KPARAM_INFO
	.align		4
.L_31:
        /*0008*/ 	.byte	0x04, 0x17
        /*000a*/ 	.short	(.L_33 - .L_32)
.L_32:
        /*000c*/ 	.word	0x00000000
        /*0010*/ 	.short	0x0000
        /*0012*/ 	.short	0x0000
        /*0014*/ 	.byte	0x00, 0xf0, 0x01, 0x20


	//----- nvinfo : EIATTR_AT_ENTRY_FRAGMENTS
	.align		4
.L_33:
        /*0018*/ 	.byte	0x04, 0x4f
        /*001a*/ 	.short	(.L_35 - .L_34)


	//   ....[0]....
.L_34:
        /*001c*/ 	.word	0x00000006


	//----- nvinfo : EIATTR_RESERVED_SMEM_USED
	.align		4
.L_35:
        /*0020*/ 	.byte	0x01, 0x41
	.zero		2


	//----- nvinfo : EIATTR_SPARSE_MMA_MASK
	.align		4
        /*0024*/ 	.byte	0x03, 0x50
        /*0026*/ 	.short	0x0000


	//----- nvinfo : EIATTR_TCGEN05_1CTA_USED
	.align		4
        /*0028*/ 	.byte	0x01, 0x51
	.zero		2


	//----- nvinfo : EIATTR_MAXREG_COUNT
	.align		4
        /*002c*/ 	.byte	0x03, 0x1b
        /*002e*/ 	.short	0x00ff


	//----- nvinfo : EIATTR_NUM_BARRIERS
	.align		4
        /*0030*/ 	.byte	0x02, 0x4c
        /*0032*/ 	.byte	0x07
	.zero		1


	//----- nvinfo : EIATTR_EXTERNS
	.align		4
        /*0034*/ 	.byte	0x04, 0x0f
        /*0036*/ 	.short	(.L_37 - .L_36)


	//   ....[0]....
	.align		4
.L_36:
        /*0038*/ 	.word	index@(__assertfail)


	//----- nvinfo : EIATTR_MERCURY_ISA_VERSION
	.align		4
.L_37:
        /*003c*/ 	.byte	0x03, 0x5f
        /*003e*/ 	.short	0x0101


	//----- nvinfo : EIATTR_INT_WARP_WIDE_INSTR_OFFSETS
	.align		4
        /*0040*/ 	.byte	0x04, 0x31
        /*0042*/ 	.short	(.L_39 - .L_38)


	//   ....[0]....
.L_38:
        /*0044*/ 	.word	0x00001dc0


	//   ....[1]....
        /*0048*/ 	.word	0x00003920


	//   ....[2]....
        /*004c*/ 	.word	0x00003950


	//   ....[3]....
        /*0050*/ 	.word	0x000039a0


	//   ....[4]....
        /*0054*/ 	.word	0x000042c0


	//   ....[5]....
        /*0058*/ 	.word	0x00004320


	//   ....[6]....
        /*005c*/ 	.word	0x00004410


	//   ....[7]....
        /*0060*/ 	.word	0x00004480


	//   ....[8]....
        /*0064*/ 	.word	0x00004590


	//   ....[9]....
        /*0068*/ 	.word	0x00004620


	//   ....[10]....
        /*006c*/ 	.word	0x000047f0


	//   ....[11]....
        /*0070*/ 	.word	0x00004950


	//----- nvinfo : EIATTR_COOP_GROUP_MASK_REGIDS
	.align		4
.L_39:
        /*0074*/ 	.byte	0x04, 0x29
        /*0076*/ 	.short	(.L_41 - .L_40)


	//   ....[0]....
.L_40:
        /*0078*/ 	.word	0xffffffff


	//   ....[1]....
        /*007c*/ 	.word	0xffffffff


	//   ....[2]....
        /*0080*/ 	.word	0xffffffff


	//   ....[3]....
        /*0084*/ 	.word	0xffffffff


	//   ....[4]....
        /*0088*/ 	.word	0xffffffff


	//   ....[5]....
        /*008c*/ 	.word	0xffffffff


	//   ....[6]....
        /*0090*/ 	.word	0xffffffff


	//   ....[7]....
        /*0094*/ 	.word	0xffffffff


	//   ....[8]....
        /*0098*/ 	.word	0xffffffff


	//   ....[9]....
        /*009c*/ 	.word	0xffffffff


	//   ....[10]....
        /*00a0*/ 	.word	0xffffffff


	//   ....[11]....
        /*00a4*/ 	.word	0xffffffff


	//   ....[12]....
        /*00a8*/ 	.word	0xffffffff


	//----- nvinfo : EIATTR_COOP_GROUP_INSTR_OFFSETS
	.align		4
.L_41:
        /*00ac*/ 	.byte	0x04, 0x28
        /*00ae*/ 	.short	(.L_43 - .L_42)


	//   ....[0]....
.L_42:
        /*00b0*/ 	.word	0x00000090


	//   ....[1]....
        /*00b4*/ 	.word	0x000004a0


	//   ....[2]....
        /*00b8*/ 	.word	0x00000650


	//   ....[3]....
        /*00bc*/ 	.word	0x000007f0


	//   ....[4]....
        /*00c0*/ 	.word	0x000008f0


	//   ....[5]....
        /*00c4*/ 	.word	0x00000a60


	//   ....[6]....
        /*00c8*/ 	.word	0x00000c00


	//   ....[7]....
        /*00cc*/ 	.word	0x00001ca0


	//   ....[8]....
        /*00d0*/ 	.word	0x00002ba0


	//   ....[9]....
        /*00d4*/ 	.word	0x00002db0


	//   ....[10]....
        /*00d8*/ 	.word	0x00002de0


	//   ....[11]....
        /*00dc*/ 	.word	0x00003810


	//   ....[12]....
        /*00e0*/ 	.word	0x00003a40


	//----- nvinfo : EIATTR_VRC_CTA_INIT_COUNT
	.align		4
.L_43:
        /*00e4*/ 	.byte	0x02, 0x4a
        /*00e6*/ 	.byte	0x80
	.zero		1


	//----- nvinfo : EIATTR_SYSCALL_OFFSETS
	.align		4
        /*00e8*/ 	.byte	0x04, 0x46
        /*00ea*/ 	.short	(.L_45 - .L_44)


	//   ....[0]....
.L_44:
        /*00ec*/ 	.word	0x00005420


	//   ....[1]....
        /*00f0*/ 	.word	0x00005510


	//   ....[2]....
        /*00f4*/ 	.word	0x00005e30


	//   ....[3]....
        /*00f8*/ 	.word	0x00006ab0


	//   ....[4]....
        /*00fc*/ 	.word	0x00007700


	//   ....[5]....
        /*0100*/ 	.word	0x00008350


	//----- nvinfo : EIATTR_MBARRIER_INSTR_OFFSETS
	.align		4
.L_45:
        /*0104*/ 	.byte	0x04, 0x39
        /*0106*/ 	.short	(.L_47 - .L_46)


	//   ....[0]....
.L_46:
        /*0108*/ 	.word	0x00000580
        /*010c*/ 	.word	0x000000ff
        /*0110*/ 	.word	0x00000000
        /*0114*/ 	.short	0x0100
        /*0116*/ 	.byte	0x05
	.zero		1


	//   ....[1]....
        /*0118*/ 	.word	0x00000590
        /*011c*/ 	.word	0x000000ff
        /*0120*/ 	.word	0x00000030
        /*0124*/ 	.short	0x0100
        /*0126*/ 	.byte	0x05
	.zero		1


	//   ....[2]....
        /*0128*/ 	.word	0x000005a0
        /*012c*/ 	.word	0x000000ff
        /*0130*/ 	.word	0x00000008
        /*0134*/ 	.short	0x0100
        /*0136*/ 	.byte	0x05
	.zero		1


	//   ....[3]....
        /*0138*/ 	.word	0x000005b0
        /*013c*/ 	.word	0x000000ff
        /*0140*/ 	.word	0x00000038
        /*0144*/ 	.short	0x0100
        /*0146*/ 	.byte	0x05
	.zero		1


	//   ....[4]....
        /*0148*/ 	.word	0x000005c0
        /*014c*/ 	.word	0x000000ff
        /*0150*/ 	.word	0x00000010
        /*0154*/ 	.short	0x0100
        /*0156*/ 	.byte	0x05
	.zero		1


	//   ....[5]....
        /*0158*/ 	.word	0x000005d0
        /*015c*/ 	.word	0x000000ff
        /*0160*/ 	.word	0x00000040
        /*0164*/ 	.short	0x0100
        /*0166*/ 	.byte	0x05
	.zero		1


	//   ....[6]....
        /*0168*/ 	.word	0x000005e0
        /*016c*/ 	.word	0x000000ff
        /*0170*/ 	.word	0x00000018
        /*0174*/ 	.short	0x0100
        /*0176*/ 	.byte	0x05
	.zero		1


	//   ....[7]....
        /*0178*/ 	.word	0x000005f0
        /*017c*/ 	.word	0x000000ff
        /*0180*/ 	.word	0x00000048
        /*0184*/ 	.short	0x0100
        /*0186*/ 	.byte	0x05
	.zero		1


	//   ....[8]....
        /*0188*/ 	.word	0x00000600
        /*018c*/ 	.word	0x000000ff
        /*0190*/ 	.word	0x00000020
        /*0194*/ 	.short	0x0100
        /*0196*/ 	.byte	0x05
	.zero		1


	//   ....[9]....
        /*0198*/ 	.word	0x00000610
        /*019c*/ 	.word	0x000000ff
        /*01a0*/ 	.word	0x00000050
        /*01a4*/ 	.short	0x0100
        /*01a6*/ 	.byte	0x05
	.zero		1


	//   ....[10]....
        /*01a8*/ 	.word	0x00000620
        /*01ac*/ 	.word	0x000000ff
        /*01b0*/ 	.word	0x00000028
        /*01b4*/ 	.short	0x0100
        /*01b6*/ 	.byte	0x05
	.zero		1


	//   ....[11]....
        /*01b8*/ 	.word	0x00000630
        /*01bc*/ 	.word	0x000000ff
        /*01c0*/ 	.word	0x00000058
        /*01c4*/ 	.short	0x0100
        /*01c6*/ 	.byte	0x05
	.zero		1


	//   ....[12]....
        /*01c8*/ 	.word	0x00000760
        /*01cc*/ 	.word	0x000000ff
        /*01d0*/ 	.word	0x00000060
        /*01d4*/ 	.short	0x0100
        /*01d6*/ 	.byte	0x07
	.zero		1


	//   ....[13]....
        /*01d8*/ 	.word	0x00000770
        /*01dc*/ 	.word	0x000000ff
        /*01e0*/ 	.word	0x00000080
        /*01e4*/ 	.short	0x0100
        /*01e6*/ 	.byte	0x07
	.zero		1


	//   ....[14]....
        /*01e8*/ 	.word	0x00000780
        /*01ec*/ 	.word	0x000000ff
        /*01f0*/ 	.word	0x00000068
        /*01f4*/ 	.short	0x0100
        /*01f6*/ 	.byte	0x07
	.zero		1


	//   ....[15]....
        /*01f8*/ 	.word	0x00000790
        /*01fc*/ 	.word	0x000000ff
        /*0200*/ 	.word	0x00000088
        /*0204*/ 	.short	0x0100
        /*0206*/ 	.byte	0x07
	.zero		1


	//   ....[16]....
        /*0208*/ 	.word	0x000007a0
        /*020c*/ 	.word	0x000000ff
        /*0210*/ 	.word	0x00000070
        /*0214*/ 	.short	0x0100
        /*0216*/ 	.byte	0x07
	.zero		1


	//   ....[17]....
        /*0218*/ 	.word	0x000007b0
        /*021c*/ 	.word	0x000000ff
        /*0220*/ 	.word	0x00000090
        /*0224*/ 	.short	0x0100
        /*0226*/ 	.byte	0x07
	.zero		1


	//   ....[18]....
        /*0228*/ 	.word	0x000007c0
        /*022c*/ 	.word	0x000000ff
        /*0230*/ 	.word	0x00000078
        /*0234*/ 	.short	0x0100
        /*0236*/ 	.byte	0x07
	.zero		1


	//   ....[19]....
        /*0238*/ 	.word	0x000007d0
        /*023c*/ 	.word	0x000000ff
        /*0240*/ 	.word	0x00000098
        /*0244*/ 	.short	0x0100
        /*0246*/ 	.byte	0x07
	.zero		1


	//   ....[20]....
        /*0248*/ 	.word	0x000008c0
        /*024c*/ 	.word	0x000000ff
        /*0250*/ 	.word	0x000000a0
        /*0254*/ 	.short	0x0100
        /*0256*/ 	.byte	0x05
	.zero		1


	//   ....[21]....
        /*0258*/ 	.word	0x000008d0
        /*025c*/ 	.word	0x000000ff
        /*0260*/ 	.word	0x000000a8
        /*0264*/ 	.short	0x0100
        /*0266*/ 	.byte	0x05
	.zero		1


	//   ....[22]....
        /*0268*/ 	.word	0x00000a10
        /*026c*/ 	.word	0x000000ff
        /*0270*/ 	.word	0x000000b0
        /*0274*/ 	.short	0x0100
        /*0276*/ 	.byte	0x05
	.zero		1


	//   ....[23]....
        /*0278*/ 	.word	0x00000a20
        /*027c*/ 	.word	0x000000ff
        /*0280*/ 	.word	0x000000c0
        /*0284*/ 	.short	0x0100
        /*0286*/ 	.byte	0x05
	.zero		1


	//   ....[24]....
        /*0288*/ 	.word	0x00000a30
        /*028c*/ 	.word	0x000000ff
        /*0290*/ 	.word	0x000000b8
        /*0294*/ 	.short	0x0100
        /*0296*/ 	.byte	0x05
	.zero		1


	//   ....[25]....
        /*0298*/ 	.word	0x00000a40
        /*029c*/ 	.word	0x000000ff
        /*02a0*/ 	.word	0x000000c8
        /*02a4*/ 	.short	0x0100
        /*02a6*/ 	.byte	0x05
	.zero		1


	//   ....[26]....
        /*02a8*/ 	.word	0x00000b70
        /*02ac*/ 	.word	0x000000ff
        /*02b0*/ 	.word	0x000000d0
        /*02b4*/ 	.short	0x0100
        /*02b6*/ 	.byte	0x07
	.zero		1


	//   ....[27]....
        /*02b8*/ 	.word	0x00000b80
        /*02bc*/ 	.word	0x000000ff
        /*02c0*/ 	.word	0x000000f0
        /*02c4*/ 	.short	0x0100
        /*02c6*/ 	.byte	0x07
	.zero		1


	//   ....[28]....
        /*02c8*/ 	.word	0x00000b90
        /*02cc*/ 	.word	0x000000ff
        /*02d0*/ 	.word	0x000000d8
        /*02d4*/ 	.short	0x0100
        /*02d6*/ 	.byte	0x07
	.zero		1


	//   ....[29]....
        /*02d8*/ 	.word	0x00000ba0
        /*02dc*/ 	.word	0x000000ff
        /*02e0*/ 	.word	0x000000f8
        /*02e4*/ 	.short	0x0100
        /*02e6*/ 	.byte	0x07
	.zero		1


	//   ....[30]....
        /*02e8*/ 	.word	0x00000bb0
        /*02ec*/ 	.word	0x000000ff
        /*02f0*/ 	.word	0x000000e0
        /*02f4*/ 	.short	0x0100
        /*02f6*/ 	.byte	0x07
	.zero		1


	//   ....[31]....
        /*02f8*/ 	.word	0x00000bc0
        /*02fc*/ 	.word	0x000000ff
        /*0300*/ 	.word	0x00000100
        /*0304*/ 	.short	0x0100
        /*0306*/ 	.byte	0x07
	.zero		1


	//   ....[32]....
        /*0308*/ 	.word	0x00000bd0
        /*030c*/ 	.word	0x000000ff
        /*0310*/ 	.word	0x000000e8
        /*0314*/ 	.short	0x0100
        /*0316*/ 	.byte	0x07
	.zero		1


	//   ....[33]....
        /*0318*/ 	.word	0x00000be0
        /*031c*/ 	.word	0x000000ff
        /*0320*/ 	.word	0x00000108
        /*0324*/ 	.short	0x0100
        /*0326*/ 	.byte	0x07
	.zero		1


	//   ....[34]....
        /*0328*/ 	.word	0x00000cd0
        /*032c*/ 	.word	0x000000ff
        /*0330*/ 	.word	0x00000110
        /*0334*/ 	.short	0x0100
        /*0336*/ 	.byte	0x05
	.zero		1


	//   ....[35]....
        /*0338*/ 	.word	0x00000ce0
        /*033c*/ 	.word	0x000000ff
        /*0340*/ 	.word	0x00000120
        /*0344*/ 	.short	0x0100
        /*0346*/ 	.byte	0x05
	.zero		1


	//   ....[36]....
        /*0348*/ 	.word	0x00000cf0
        /*034c*/ 	.word	0x000000ff
        /*0350*/ 	.word	0x00000118
        /*0354*/ 	.short	0x0100
        /*0356*/ 	.byte	0x05
	.zero		1


	//   ....[37]....
        /*0358*/ 	.word	0x00000d00
        /*035c*/ 	.word	0x000000ff
        /*0360*/ 	.word	0x00000128
        /*0364*/ 	.short	0x0100
        /*0366*/ 	.byte	0x05
	.zero		1


	//   ....[38]....
        /*0368*/ 	.word	0x000015b0
        /*036c*/ 	.word	0x00000002
        /*0370*/ 	.word	0x00000120
        /*0374*/ 	.short	0x010a
        /*0376*/ 	.byte	0xff
	.zero		1


	//   ....[39]....
        /*0378*/ 	.word	0x000015e0
        /*037c*/ 	.word	0x00000002
        /*0380*/ 	.word	0x00000110
        /*0384*/ 	.short	0x0101
        /*0386*/ 	.byte	0xff
	.zero		1


	//   ....[40]....
        /*0388*/ 	.word	0x000016b0
        /*038c*/ 	.word	0x000000ff
        /*0390*/ 	.word	0x00000030
        /*0394*/ 	.short	0x010a
        /*0396*/ 	.byte	0x08
	.zero		1


	//   ....[41]....
        /*0398*/ 	.word	0x00001750
        /*039c*/ 	.word	0x000000ff
        /*03a0*/ 	.word	0x00000030
        /*03a4*/ 	.short	0x010a
        /*03a6*/ 	.byte	0x29
	.zero		1


	//   ....[42]....
        /*03a8*/ 	.word	0x000018b0
        /*03ac*/ 	.word	0x000000ff
        /*03b0*/ 	.word	0x00000030
        /*03b4*/ 	.short	0x010a
        /*03b6*/ 	.byte	0x08
	.zero		1


	//   ....[43]....
        /*03b8*/ 	.word	0x000019c0
        /*03bc*/ 	.word	0x000000ff
        /*03c0*/ 	.word	0x000000a8
        /*03c4*/ 	.short	0x0101
        /*03c6*/ 	.byte	0x04
	.zero		1


	//   ....[44]....
        /*03c8*/ 	.word	0x000019d0
        /*03cc*/ 	.word	0x000000ff
        /*03d0*/ 	.word	0x00000030
        /*03d4*/ 	.short	0x010a
        /*03d6*/ 	.byte	0x08
	.zero		1


	//   ....[45]....
        /*03d8*/ 	.word	0x00001a50
        /*03dc*/ 	.word	0x000000ff
        /*03e0*/ 	.word	0x00000030
        /*03e4*/ 	.short	0x010a
        /*03e6*/ 	.byte	0x11
	.zero		1


	//   ....[46]....
        /*03e8*/ 	.word	0x00001bb0
        /*03ec*/ 	.word	0x000000ff
        /*03f0*/ 	.word	0x00000030
        /*03f4*/ 	.short	0x010a
        /*03f6*/ 	.byte	0x08
	.zero		1


	//   ....[47]....
        /*03f8*/ 	.word	0x00001cd0
        /*03fc*/ 	.word	0x00000002
        /*0400*/ 	.word	0x000000b0
        /*0404*/ 	.short	0x010a
        /*0406*/ 	.byte	0xff
	.zero		1


	//   ....[48]....
        /*0408*/ 	.word	0x00001d90
        /*040c*/ 	.word	0x00000002
        /*0410*/ 	.word	0x00000000
        /*0414*/ 	.short	0x0101
        /*0416*/ 	.byte	0xff
	.zero		1


	//   ....[49]....
        /*0418*/ 	.word	0x000022f0
        /*041c*/ 	.word	0x000000ff
        /*0420*/ 	.word	0x00000000
        /*0424*/ 	.short	0x010a
        /*0426*/ 	.byte	0x05
	.zero		1


	//   ....[50]....
        /*0428*/ 	.word	0x00002380
        /*042c*/ 	.word	0x000000ff
        /*0430*/ 	.word	0x00000000
        /*0434*/ 	.short	0x010a
        /*0436*/ 	.byte	0x05
	.zero		1


	//   ....[51]....
        /*0438*/ 	.word	0x00002410
        /*043c*/ 	.word	0x000000ff
        /*0440*/ 	.word	0x00000000
        /*0444*/ 	.short	0x010a
        /*0446*/ 	.byte	0x05
	.zero		1


	//   ....[52]....
        /*0448*/ 	.word	0x000024a0
        /*044c*/ 	.word	0x000000ff
        /*0450*/ 	.word	0x00000000
        /*0454*/ 	.short	0x010a
        /*0456*/ 	.byte	0x05
	.zero		1


	//   ....[53]....
        /*0458*/ 	.word	0x00002530
        /*045c*/ 	.word	0x000000ff
        /*0460*/ 	.word	0x00000000
        /*0464*/ 	.short	0x010a
        /*0466*/ 	.byte	0x05
	.zero		1


	//   ....[54]....
        /*0468*/ 	.word	0x000025d0
        /*046c*/ 	.word	0x00000000
        /*0470*/ 	.word	0x00000000
        /*0474*/ 	.short	0x010a
        /*0476*/ 	.byte	0xff
	.zero		1


	//   ....[55]....
        /*0478*/ 	.word	0x000026f0
        /*047c*/ 	.word	0x00000000
        /*0480*/ 	.word	0x00000110
        /*0484*/ 	.short	0x010a
        /*0486*/ 	.byte	0xff
	.zero		1


	//   ....[56]....
        /*0488*/ 	.word	0x00002760
        /*048c*/ 	.word	0x00000000
        /*0490*/ 	.word	0x00000000
        /*0494*/ 	.short	0x0101
        /*0496*/ 	.byte	0xff
	.zero		1


	//   ....[57]....
        /*0498*/ 	.word	0x00002780
        /*049c*/ 	.word	0x000000ff
        /*04a0*/ 	.word	0x000000c0
        /*04a4*/ 	.short	0x010a
        /*04a6*/ 	.byte	0x05
	.zero		1


	//   ....[58]....
        /*04a8*/ 	.word	0x000028a0
        /*04ac*/ 	.word	0x00000000
        /*04b0*/ 	.word	0x000000b0
        /*04b4*/ 	.short	0x010a
        /*04b6*/ 	.byte	0xff
	.zero		1


	//   ....[59]....
        /*04b8*/ 	.word	0x000029a0
        /*04bc*/ 	.word	0x00000000
        /*04c0*/ 	.word	0x00000000
        /*04c4*/ 	.short	0x0101
        /*04c6*/ 	.byte	0xff
	.zero		1


	//   ....[60]....
        /*04c8*/ 	.word	0x00002a30
        /*04cc*/ 	.word	0x000000ff
        /*04d0*/ 	.word	0x000000c0
        /*04d4*/ 	.short	0x0106
        /*04d6*/ 	.byte	0x05
	.zero		1


	//   ....[61]....
        /*04d8*/ 	.word	0x00002a50
        /*04dc*/ 	.word	0x000000ff
        /*04e0*/ 	.word	0x000000c0
        /*04e4*/ 	.short	0x010a
        /*04e6*/ 	.byte	0x05
	.zero		1


	//   ....[62]....
        /*04e8*/ 	.word	0x00002ae0
        /*04ec*/ 	.word	0x000000ff
        /*04f0*/ 	.word	0x000000c0
        /*04f4*/ 	.short	0x0106
        /*04f6*/ 	.byte	0x04
	.zero		1


	//   ....[63]....
        /*04f8*/ 	.word	0x00002b20
        /*04fc*/ 	.word	0x00000000
        /*0500*/ 	.word	0x000000c0
        /*0504*/ 	.short	0x010a
        /*0506*/ 	.byte	0xff
	.zero		1


	//   ....[64]....
        /*0508*/ 	.word	0x00003060
        /*050c*/ 	.word	0x00000000
        /*0510*/ 	.word	0x000000b0
        /*0514*/ 	.short	0x010a
        /*0516*/ 	.byte	0xff
	.zero		1


	//   ....[65]....
        /*0518*/ 	.word	0x00003170
        /*051c*/ 	.word	0x00000003
        /*0520*/ 	.word	0x00000000
        /*0524*/ 	.short	0x0101
        /*0526*/ 	.byte	0xff
	.zero		1


	//   ....[66]....
        /*0528*/ 	.word	0x00003180
        /*052c*/ 	.word	0x000000ff
        /*0530*/ 	.word	0x00000000
        /*0534*/ 	.short	0x010a
        /*0536*/ 	.byte	0x06
	.zero		1


	//   ....[67]....
        /*0538*/ 	.word	0x000031a0
        /*053c*/ 	.word	0x000000ff
        /*0540*/ 	.word	0x000000f0
        /*0544*/ 	.short	0x010a
        /*0546*/ 	.byte	0x07
	.zero		1


	//   ....[68]....
        /*0548*/ 	.word	0x00003270
        /*054c*/ 	.word	0x000000ff
        /*0550*/ 	.word	0x00000000
        /*0554*/ 	.short	0x010a
        /*0556*/ 	.byte	0x06
	.zero		1


	//   ....[69]....
        /*0558*/ 	.word	0x000033a0
        /*055c*/ 	.word	0x000000ff
        /*0560*/ 	.word	0x00000000
        /*0564*/ 	.short	0x010a
        /*0566*/ 	.byte	0x1a
	.zero		1


	//   ....[70]....
        /*0568*/ 	.word	0x00003640
        /*056c*/ 	.word	0x000000ff
        /*0570*/ 	.word	0x00000000
        /*0574*/ 	.short	0x010a
        /*0576*/ 	.byte	0x06
	.zero		1


	//   ....[71]....
        /*0578*/ 	.word	0x000036d0
        /*057c*/ 	.word	0x000000ff
        /*0580*/ 	.word	0x00000000
        /*0584*/ 	.short	0x010a
        /*0586*/ 	.byte	0x06
	.zero		1


	//   ....[72]....
        /*0588*/ 	.word	0x00003760
        /*058c*/ 	.word	0x000000ff
        /*0590*/ 	.word	0x00000000
        /*0594*/ 	.short	0x010a
        /*0596*/ 	.byte	0x06
	.zero		1


	//   ....[73]....
        /*0598*/ 	.word	0x000037f0
        /*059c*/ 	.word	0x000000ff
        /*05a0*/ 	.word	0x00000000
        /*05a4*/ 	.short	0x010a
        /*05a6*/ 	.byte	0x07
	.zero		1


	//   ....[74]....
        /*05a8*/ 	.word	0x00003c70
        /*05ac*/ 	.word	0x00000000
        /*05b0*/ 	.word	0x000000b0
        /*05b4*/ 	.short	0x010a
        /*05b6*/ 	.byte	0xff
	.zero		1


	//   ....[75]....
        /*05b8*/ 	.word	0x00003d30
        /*05bc*/ 	.word	0x00000000
        /*05c0*/ 	.word	0x00000000
        /*05c4*/ 	.short	0x0101
        /*05c6*/ 	.byte	0xff
	.zero		1


	//   ....[76]....
        /*05c8*/ 	.word	0x00004050
        /*05cc*/ 	.word	0x000000ff
        /*05d0*/ 	.word	0x000000a8
        /*05d4*/ 	.short	0x010a
        /*05d6*/ 	.byte	0x06
	.zero		1


	//   ....[77]....
        /*05d8*/ 	.word	0x00004240
        /*05dc*/ 	.word	0x000000ff
        /*05e0*/ 	.word	0x00000080
        /*05e4*/ 	.short	0x010a
        /*05e6*/ 	.byte	0x06
	.zero		1


	//   ....[78]....
        /*05e8*/ 	.word	0x000043c0
        /*05ec*/ 	.word	0x000000ff
        /*05f0*/ 	.word	0x00000060
        /*05f4*/ 	.short	0x010b
        /*05f6*/ 	.byte	0x06
	.zero		1


	//   ....[79]....
        /*05f8*/ 	.word	0x000043d0
        /*05fc*/ 	.word	0x000000ff
        /*0600*/ 	.word	0x00000000
        /*0604*/ 	.short	0x0101
        /*0606*/ 	.byte	0x08
	.zero		1


	//   ....[80]....
        /*0608*/ 	.word	0x000043e0
        /*060c*/ 	.word	0x000000ff
        /*0610*/ 	.word	0x00000088
        /*0614*/ 	.short	0x010a
        /*0616*/ 	.byte	0x06
	.zero		1


	//   ....[81]....
        /*0618*/ 	.word	0x00004530
        /*061c*/ 	.word	0x000000ff
        /*0620*/ 	.word	0x00000068
        /*0624*/ 	.short	0x010b
        /*0626*/ 	.byte	0x06
	.zero		1


	//   ....[82]....
        /*0628*/ 	.word	0x00004540
        /*062c*/ 	.word	0x000000ff
        /*0630*/ 	.word	0x00000000
        /*0634*/ 	.short	0x0101
        /*0636*/ 	.byte	0x08
	.zero		1


	//   ....[83]....
        /*0638*/ 	.word	0x00004550
        /*063c*/ 	.word	0x000000ff
        /*0640*/ 	.word	0x00000090
        /*0644*/ 	.short	0x010a
        /*0646*/ 	.byte	0x06
	.zero		1


	//   ....[84]....
        /*0648*/ 	.word	0x000046d0
        /*064c*/ 	.word	0x000000ff
        /*0650*/ 	.word	0x00000070
        /*0654*/ 	.short	0x010b
        /*0656*/ 	.byte	0x06
	.zero		1


	//   ....[85]....
        /*0658*/ 	.word	0x00004710
        /*065c*/ 	.word	0x000000ff
        /*0660*/ 	.word	0x00000000
        /*0664*/ 	.short	0x0101
        /*0666*/ 	.byte	0x08
	.zero		1


	//   ....[86]....
        /*0668*/ 	.word	0x00004750
        /*066c*/ 	.word	0x000000ff
        /*0670*/ 	.word	0x00000098
        /*0674*/ 	.short	0x010a
        /*0676*/ 	.byte	0x06
	.zero		1


	//   ....[87]....
        /*0678*/ 	.word	0x00004990
        /*067c*/ 	.word	0x000000ff
        /*0680*/ 	.word	0x00000078
        /*0684*/ 	.short	0x010b
        /*0686*/ 	.byte	0x06
	.zero		1


	//   ....[88]....
        /*0688*/ 	.word	0x000049b0
        /*068c*/ 	.word	0x000000ff
        /*0690*/ 	.word	0x00000000
        /*0694*/ 	.short	0x0101
        /*0696*/ 	.byte	0x07
	.zero		1


	//   ....[89]....
        /*0698*/ 	.word	0x000049e0
        /*069c*/ 	.word	0x000000ff
        /*06a0*/ 	.word	0x00000080
        /*06a4*/ 	.short	0x010a
        /*06a6*/ 	.byte	0x06
	.zero		1


	//   ....[90]....
        /*06a8*/ 	.word	0x00004a00
        /*06ac*/ 	.word	0x000000ff
        /*06b0*/ 	.word	0x00000088
        /*06b4*/ 	.short	0x010a
        /*06b6*/ 	.byte	0x06
	.zero		1


	//   ....[91]....
        /*06b8*/ 	.word	0x00004a20
        /*06bc*/ 	.word	0x000000ff
        /*06c0*/ 	.word	0x00000090
        /*06c4*/ 	.short	0x010a
        /*06c6*/ 	.byte	0x06
	.zero		1


	//   ....[92]....
        /*06c8*/ 	.word	0x00004a60
        /*06cc*/ 	.word	0x00000000
        /*06d0*/ 	.word	0x00000098
        /*06d4*/ 	.short	0x010a
        /*06d6*/ 	.byte	0xff
	.zero		1


	//   ....[93]....
        /*06d8*/ 	.word	0x00004de0
        /*06dc*/ 	.word	0x00000000
        /*06e0*/ 	.word	0x000000b0
        /*06e4*/ 	.short	0x010a
        /*06e6*/ 	.byte	0xff
	.zero		1


	//   ....[94]....
        /*06e8*/ 	.word	0x00004ef0
        /*06ec*/ 	.word	0x00000000
        /*06f0*/ 	.word	0x00000000
        /*06f4*/ 	.short	0x0101
        /*06f6*/ 	.byte	0xff
	.zero		1


	//   ....[95]....
        /*06f8*/ 	.word	0x000059c0
        /*06fc*/ 	.word	0x000000ff
        /*0700*/ 	.word	0x00000060
        /*0704*/ 	.short	0x010a
        /*0706*/ 	.byte	0x29
	.zero		1


	//   ....[96]....
        /*0708*/ 	.word	0x00005b20
        /*070c*/ 	.word	0x0000003c
        /*0710*/ 	.word	0x000000d0
        /*0714*/ 	.short	0x010a
        /*0716*/ 	.byte	0xff
	.zero		1


	//   ....[97]....
        /*0718*/ 	.word	0x00005c20
        /*071c*/ 	.word	0x000000ff
        /*0720*/ 	.word	0x00000060
        /*0724*/ 	.short	0x010a
        /*0726*/ 	.byte	0x29
	.zero		1


	//   ....[98]....
        /*0728*/ 	.word	0x00005d10
        /*072c*/ 	.word	0x0000003c
        /*0730*/ 	.word	0x000000d0
        /*0734*/ 	.short	0x010a
        /*0736*/ 	.byte	0xff
	.zero		1


	//   ....[99]....
        /*0738*/ 	.word	0x000067e0
        /*073c*/ 	.word	0x00000000
        /*0740*/ 	.word	0x00000000
        /*0744*/ 	.short	0x0101
        /*0746*/ 	.byte	0xff
	.zero		1


	//   ....[100]....
        /*0748*/ 	.word	0x000067f0
        /*074c*/ 	.word	0x00000003
        /*0750*/ 	.word	0x00000060
        /*0754*/ 	.short	0x010a
        /*0756*/ 	.byte	0xff
	.zero		1


	//   ....[101]....
        /*0758*/ 	.word	0x000068d0
        /*075c*/ 	.word	0x00000003
        /*0760*/ 	.word	0x00000060
        /*0764*/ 	.short	0x010a
        /*0766*/ 	.byte	0xff
	.zero		1


	//   ....[102]....
        /*0768*/ 	.word	0x00007430
        /*076c*/ 	.word	0x00000030
        /*0770*/ 	.word	0x00000000
        /*0774*/ 	.short	0x0101
        /*0776*/ 	.byte	0xff
	.zero		1


	//   ....[103]....
        /*0778*/ 	.word	0x00007450
        /*077c*/ 	.word	0x00000000
        /*0780*/ 	.word	0x00000060
        /*0784*/ 	.short	0x010a
        /*0786*/ 	.byte	0xff
	.zero		1


	//   ....[104]....
        /*0788*/ 	.word	0x00007520
        /*078c*/ 	.word	0x00000000
        /*0790*/ 	.word	0x00000060
        /*0794*/ 	.short	0x010a
        /*0796*/ 	.byte	0xff
	.zero		1


	//   ....[105]....
        /*0798*/ 	.word	0x00008080
        /*079c*/ 	.word	0x00000030
        /*07a0*/ 	.word	0x00000000
        /*07a4*/ 	.short	0x0101
        /*07a6*/ 	.byte	0xff
	.zero		1


	//   ....[106]....
        /*07a8*/ 	.word	0x000080a0
        /*07ac*/ 	.word	0x00000000
        /*07b0*/ 	.word	0x00000060
        /*07b4*/ 	.short	0x010a
        /*07b6*/ 	.byte	0xff
	.zero		1


	//   ....[107]....
        /*07b8*/ 	.word	0x00008170
        /*07bc*/ 	.word	0x00000000
        /*07c0*/ 	.word	0x00000060
        /*07c4*/ 	.short	0x010a
        /*07c6*/ 	.byte	0xff
	.zero		1


	//   ....[108]....
        /*07c8*/ 	.word	0x000084b0
        /*07cc*/ 	.word	0x000000ff
        /*07d0*/ 	.word	0x00000000
        /*07d4*/ 	.short	0x0101
        /*07d6*/ 	.byte	0x05
	.zero		1


	//   ....[109]....
        /*07d8*/ 	.word	0x00008d30
        /*07dc*/ 	.word	0x00000000
        /*07e0*/ 	.word	0x00000000
        /*07e4*/ 	.short	0x0101
        /*07e6*/ 	.byte	0xff
	.zero		1


	//   ....[110]....
        /*07e8*/ 	.word	0x00008fc0
        /*07ec*/ 	.word	0x000000ff
        /*07f0*/ 	.word	0x00000000
        /*07f4*/ 	.short	0x0101
        /*07f6*/ 	.byte	0x04
	.zero		1


	//   ....[111]....
        /*07f8*/ 	.word	0x00008fe0
        /*07fc*/ 	.word	0x00000002
        /*0800*/ 	.word	0x00000120
        /*0804*/ 	.short	0x010a
        /*0806*/ 	.byte	0xff
	.zero		1


	//   ....[112]....
        /*0808*/ 	.word	0x00009040
        /*080c*/ 	.word	0x00000002
        /*0810*/ 	.word	0x00000030
        /*0814*/ 	.short	0x010a
        /*0816*/ 	.byte	0xff
	.zero		1


	//   ....[113]....
        /*0818*/ 	.word	0x000090a0
        /*081c*/ 	.word	0x00000002
        /*0820*/ 	.word	0x00000030
        /*0824*/ 	.short	0x010a
        /*0826*/ 	.byte	0xff
	.zero		1


	//   ....[114]....
        /*0828*/ 	.word	0x000090f0
        /*082c*/ 	.word	0x00000002
        /*0830*/ 	.word	0x000000b0
        /*0834*/ 	.short	0x010a
        /*0836*/ 	.byte	0xff
	.zero		1


	//   ....[115]....
        /*0838*/ 	.word	0x00009150
        /*083c*/ 	.word	0x00000000
        /*0840*/ 	.word	0x00000000
        /*0844*/ 	.short	0x010a
        /*0846*/ 	.byte	0xff
	.zero		1


	//   ....[116]....
        /*0848*/ 	.word	0x000091b0
        /*084c*/ 	.word	0x00000000
        /*0850*/ 	.word	0x00000000
        /*0854*/ 	.short	0x010a
        /*0856*/ 	.byte	0xff
	.zero		1


	//   ....[117]....
        /*0858*/ 	.word	0x00009210
        /*085c*/ 	.word	0x00000000
        /*0860*/ 	.word	0x00000000
        /*0864*/ 	.short	0x010a
        /*0866*/ 	.byte	0xff
	.zero		1


	//   ....[118]....
        /*0868*/ 	.word	0x00009270
        /*086c*/ 	.word	0x00000000
        /*0870*/ 	.word	0x00000000
        /*0874*/ 	.short	0x010a
        /*0876*/ 	.byte	0xff
	.zero		1


	//   ....[119]....
        /*0878*/ 	.word	0x000092d0
        /*087c*/ 	.word	0x00000000
        /*0880*/ 	.word	0x00000000
        /*0884*/ 	.short	0x010a
        /*0886*/ 	.byte	0xff
	.zero		1


	//   ....[120]....
        /*0888*/ 	.word	0x00009320
        /*088c*/ 	.word	0x00000000
        /*0890*/ 	.word	0x00000110
        /*0894*/ 	.short	0x010a
        /*0896*/ 	.byte	0xff
	.zero		1


	//   ....[121]....
        /*0898*/ 	.word	0x00009380
        /*089c*/ 	.word	0x00000000
        /*08a0*/ 	.word	0x000000c0
        /*08a4*/ 	.short	0x010a
        /*08a6*/ 	.byte	0xff
	.zero		1


	//   ....[122]....
        /*08a8*/ 	.word	0x000093d0
        /*08ac*/ 	.word	0x00000000
        /*08b0*/ 	.word	0x000000b0
        /*08b4*/ 	.short	0x010a
        /*08b6*/ 	.byte	0xff
	.zero		1


	//   ....[123]....
        /*08b8*/ 	.word	0x00009430
        /*08bc*/ 	.word	0x00000000
        /*08c0*/ 	.word	0x000000c0
        /*08c4*/ 	.short	0x010a
        /*08c6*/ 	.byte	0xff
	.zero		1


	//   ....[124]....
        /*08c8*/ 	.word	0x00009480
        /*08cc*/ 	.word	0x00000000
        /*08d0*/ 	.word	0x000000b0
        /*08d4*/ 	.short	0x010a
        /*08d6*/ 	.byte	0xff
	.zero		1


	//   ....[125]....
        /*08d8*/ 	.word	0x000094e0
        /*08dc*/ 	.word	0x00000002
        /*08e0*/ 	.word	0x000000f0
        /*08e4*/ 	.short	0x010a
        /*08e6*/ 	.byte	0xff
	.zero		1


	//   ....[126]....
        /*08e8*/ 	.word	0x00009540
        /*08ec*/ 	.word	0x00000000
        /*08f0*/ 	.word	0x00000000
        /*08f4*/ 	.short	0x010a
        /*08f6*/ 	.byte	0xff
	.zero		1


	//   ....[127]....
        /*08f8*/ 	.word	0x000095a0
        /*08fc*/ 	.word	0x00000000
        /*0900*/ 	.word	0x00000000
        /*0904*/ 	.short	0x010a
        /*0906*/ 	.byte	0xff
	.zero		1


	//   ....[128]....
        /*0908*/ 	.word	0x00009600
        /*090c*/ 	.word	0x00000000
        /*0910*/ 	.word	0x00000000
        /*0914*/ 	.short	0x010a
        /*0916*/ 	.byte	0xff
	.zero		1


	//   ....[129]....
        /*0918*/ 	.word	0x00009660
        /*091c*/ 	.word	0x00000000
        /*0920*/ 	.word	0x00000000
        /*0924*/ 	.short	0x010a
        /*0926*/ 	.byte	0xff
	.zero		1


	//   ....[130]....
        /*0928*/ 	.word	0x000096c0
        /*092c*/ 	.word	0x00000000
        /*0930*/ 	.word	0x00000000
        /*0934*/ 	.short	0x010a
        /*0936*/ 	.byte	0xff
	.zero		1


	//   ....[131]....
        /*0938*/ 	.word	0x00009710
        /*093c*/ 	.word	0x00000000
        /*0940*/ 	.word	0x000000b0
        /*0944*/ 	.short	0x010a
        /*0946*/ 	.byte	0xff
	.zero		1


	//   ....[132]....
        /*0948*/ 	.word	0x00009770
        /*094c*/ 	.word	0x00000000
        /*0950*/ 	.word	0x000000a8
        /*0954*/ 	.short	0x010a
        /*0956*/ 	.byte	0xff
	.zero		1


	//   ....[133]....
        /*0958*/ 	.word	0x000097d0
        /*095c*/ 	.word	0x00000000
        /*0960*/ 	.word	0x00000080
        /*0964*/ 	.short	0x010a
        /*0966*/ 	.byte	0xff
	.zero		1


	//   ....[134]....
        /*0968*/ 	.word	0x00009830
        /*096c*/ 	.word	0x00000000
        /*0970*/ 	.word	0x00000088
        /*0974*/ 	.short	0x010a
        /*0976*/ 	.byte	0xff
	.zero		1


	//   ....[135]....
        /*0978*/ 	.word	0x00009890
        /*097c*/ 	.word	0x00000000
        /*0980*/ 	.word	0x00000090
        /*0984*/ 	.short	0x010a
        /*0986*/ 	.byte	0xff
	.zero		1


	//   ....[136]....
        /*0988*/ 	.word	0x000098f0
        /*098c*/ 	.word	0x00000000
        /*0990*/ 	.word	0x00000098
        /*0994*/ 	.short	0x010a
        /*0996*/ 	.byte	0xff
	.zero		1


	//   ....[137]....
        /*0998*/ 	.word	0x00009950
        /*099c*/ 	.word	0x00000000
        /*09a0*/ 	.word	0x00000080
        /*09a4*/ 	.short	0x010a
        /*09a6*/ 	.byte	0xff
	.zero		1


	//   ....[138]....
        /*09a8*/ 	.word	0x000099b0
        /*09ac*/ 	.word	0x00000000
        /*09b0*/ 	.word	0x00000088
        /*09b4*/ 	.short	0x010a
        /*09b6*/ 	.byte	0xff
	.zero		1


	//   ....[139]....
        /*09b8*/ 	.word	0x00009a10
        /*09bc*/ 	.word	0x00000000
        /*09c0*/ 	.word	0x00000090
        /*09c4*/ 	.short	0x010a
        /*09c6*/ 	.byte	0xff
	.zero		1


	//   ....[140]....
        /*09c8*/ 	.word	0x00009a60
        /*09cc*/ 	.word	0x00000000
        /*09d0*/ 	.word	0x000000b0
        /*09d4*/ 	.short	0x010a
        /*09d6*/ 	.byte	0xff
	.zero		1


	//   ....[141]....
        /*09d8*/ 	.word	0x00009ac0
        /*09dc*/ 	.word	0x00000003
        /*09e0*/ 	.word	0x00000060
        /*09e4*/ 	.short	0x010a
        /*09e6*/ 	.byte	0xff
	.zero		1


	//   ....[142]....
        /*09e8*/ 	.word	0x00009b10
        /*09ec*/ 	.word	0x0000003c
        /*09f0*/ 	.word	0x000000d0
        /*09f4*/ 	.short	0x010a
        /*09f6*/ 	.byte	0xff
	.zero		1


	//   ....[143]....
        /*09f8*/ 	.word	0x00009b60
        /*09fc*/ 	.word	0x00000003
        /*0a00*/ 	.word	0x00000060
        /*0a04*/ 	.short	0x010a
        /*0a06*/ 	.byte	0xff
	.zero		1


	//   ....[144]....
        /*0a08*/ 	.word	0x00009bb0
        /*0a0c*/ 	.word	0x00000000
        /*0a10*/ 	.word	0x00000060
        /*0a14*/ 	.short	0x010a
        /*0a16*/ 	.byte	0xff
	.zero		1


	//   ....[145]....
        /*0a18*/ 	.word	0x00009c00
        /*0a1c*/ 	.word	0x00000000
        /*0a20*/ 	.word	0x00000060
        /*0a24*/ 	.short	0x010a
        /*0a26*/ 	.byte	0xff
	.zero		1


	//----- nvinfo : EIATTR_NUM_MBARRIERS
	.align		4
.L_47:
        /*0a28*/ 	.byte	0x03, 0x38
        /*0a2a*/ 	.short	0x0026


	//----- nvinfo : EIATTR_EXIT_INSTR_OFFSETS
	.align		4
        /*0a2c*/ 	.byte	0x04, 0x1c
        /*0a2e*/ 	.short	(.L_49 - .L_48)


	//   ....[0]....
.L_48:
        /*0a30*/ 	.word	0x00002600


	//   ....[1]....
        /*0a34*/ 	.word	0x00002af0


	//   ....[2]....
        /*0a38*/ 	.word	0x00002b50


	//   ....[3]....
        /*0a3c*/ 	.word	0x00003a50


	//   ....[4]....
        /*0a40*/ 	.word	0x00004a90


	//   ....[5]....
        /*0a44*/ 	.word	0x00004ad0


	//   ....[6]....
        /*0a48*/ 	.word	0x00008ec0


	//   ....[7]....
        /*0a4c*/ 	.word	0x00008f30


	//   ....[8]....
        /*0a50*/ 	.word	0x00008f60


	//   ....[9]....
        /*0a54*/ 	.word	0x00008fd0


	//----- nvinfo : EIATTR_MAX_THREADS
	.align		4
.L_49:
        /*0a58*/ 	.byte	0x04, 0x05
        /*0a5a*/ 	.short	(.L_51 - .L_50)
.L_50:
        /*0a5c*/ 	.word	0x00000100
        /*0a60*/ 	.word	0x00000001
        /*0a64*/ 	.word	0x00000001


	//----- nvinfo : EIATTR_CRS_STACK_SIZE
	.align		4
.L_51:
        /*0a68*/ 	.byte	0x04, 0x1e
        /*0a6a*/ 	.short	(.L_53 - .L_52)
.L_52:
        /*0a6c*/ 	.word	0x00000000


	//----- nvinfo : EIATTR_CBANK_PARAM_SIZE
	.align		4
.L_53:
        /*0a70*/ 	.byte	0x03, 0x19
        /*0a72*/ 	.short	0x0800


	//----- nvinfo : EIATTR_PARAM_CBANK
	.align		4
        /*0a74*/ 	.byte	0x04, 0x0a
        /*0a76*/ 	.short	(.L_55 - .L_54)
	.align		4
.L_54:
        /*0a78*/ 	.word	index@(.nv.constant0._ZN7cutlass13device_kernelINS_4gemm6kernel13GemmUniversalIN4cute5tupleIJiiiiEEENS1_10collective13CollectiveMmaINS1_35MainloopSm100TmaUmmaWarpSpecializedILi6ELi2ELi4ENS5_IJNS4_1CILi1EEESB_SB_EEEEENS5_IJNSA_ILi128EEESE_NSA_ILi64EEEEEENS_6half_tENS5_IJlSB_lEEESH_SI_NS4_8TiledMMAINS4_8MMA_AtomIJNS4_20SM100_MMA_F16BF16_SSISH_SH_fLi128ELi128ELNS4_4UMMA5MajorE0ELSN_0ELNSM_7ScaleInE0ELSO_0EEEEEENS4_6LayoutISC_NS5_IJNSA_ILi0EEESS_SS_EEEEENS5_IJNS4_10UnderscoreESV_SV_EEEEENS4_13SM90_TMA_LOADENS4_14ComposedLayoutINS4_7SwizzleILi3ELi4ELi3EEENS4_18smem_ptr_flag_bitsILi16EEENSR_INS5_IJNSA_ILi8EEESF_EEENS5_IJSF_SB_EEEEEEEvNS4_8identityESY_S18_vS19_EENS_8epilogue10collective18CollectiveEpilogueINS1B_23Sm100TmaWarpSpecializedILi4ELi2ELi32ELb1ELb0EEEJSG_NS5_IJNSR_ISE_SB_EENSR_INSA_ILi32EEESB_EEEEESH_SI_SH_SI_NS1B_6fusion15FusionCallbacksIS1F_NS1K_23LinCombPerRowBiasEltActINS1B_6thread4ReLuESH_fSH_SH_fLi8ELNS_15FloatRoundStyleE2EEESG_S1J_JEEENS4_5SM1004TMEM4LOAD26SM100_TMEM_LOAD_32dp32b32xESY_NSZ_INS10_ILi2ELi4ELi3EEES13_NSR_INS5_IJS14_S1H_EEENS5_IJS1H_SB_EEEEEEENS4_39AutoVectorizingCopyWithAssumedAlignmentILi128EEENS4_14SM90_TMA_STOREES20_S22_S22_EEEvvEEEEvNT_6ParamsE)
        /*0a7c*/ 	.short	0x0380
        /*0a7e*/ 	.short	0x0800


	//----- nvinfo : EIATTR_SW_WAR
	.align		4
.L_55:
        /*0a80*/ 	.byte	0x04, 0x36
        /*0a82*/ 	.short	(.L_57 - .L_56)
.L_56:
        /*0a84*/ 	.word	0x00000008
.L_57:


//--------------------- .nv.callgraph             --------------------------
	.section	.nv.callgraph,"",@"SHT_CUDA_CALLGRAPH"
	.align	4
	.sectionentsize	8
	.align		4
        /*0000*/ 	.word	0x00000000
	.align		4
        /*0004*/ 	.word	0xffffffff
	.align		4
        /*0008*/ 	.word	index@(_ZN7cutlass13device_kernelINS_4gemm6kernel13GemmUniversalIN4cute5tupleIJiiiiEEENS1_10collective13CollectiveMmaINS1_35MainloopSm100TmaUmmaWarpSpecializedILi6ELi2ELi4ENS5_IJNS4_1CILi1EEESB_SB_EEEEENS5_IJNSA_ILi128EEESE_NSA_ILi64EEEEEENS_6half_tENS5_IJlSB_lEEESH_SI_NS4_8TiledMMAINS4_8MMA_AtomIJNS4_20SM100_MMA_F16BF16_SSISH_SH_fLi128ELi128ELNS4_4UMMA5MajorE0ELSN_0ELNSM_7ScaleInE0ELSO_0EEEEEENS4_6LayoutISC_NS5_IJNSA_ILi0EEESS_SS_EEEEENS5_IJNS4_10UnderscoreESV_SV_EEEEENS4_13SM90_TMA_LOADENS4_14ComposedLayoutINS4_7SwizzleILi3ELi4ELi3EEENS4_18smem_ptr_flag_bitsILi16EEENSR_INS5_IJNSA_ILi8EEESF_EEENS5_IJSF_SB_EEEEEEEvNS4_8identityESY_S18_vS19_EENS_8epilogue10collective18CollectiveEpilogueINS1B_23Sm100TmaWarpSpecializedILi4ELi2ELi32ELb1ELb0EEEJSG_NS5_IJNSR_ISE_SB_EENSR_INSA_ILi32EEESB_EEEEESH_SI_SH_SI_NS1B_6fusion15FusionCallbacksIS1F_NS1K_23LinCombPerRowBiasEltActINS1B_6thread4ReLuESH_fSH_SH_fLi8ELNS_15FloatRoundStyleE2EEESG_S1J_JEEENS4_5SM1004TMEM4LOAD26SM100_TMEM_LOAD_32dp32b32xESY_NSZ_INS10_ILi2ELi4ELi3EEES13_NSR_INS5_IJS14_S1H_EEENS5_IJS1H_SB_EEEEEEENS4_39AutoVectorizingCopyWithAssumedAlignmentILi128EEENS4_14SM90_TMA_STOREES20_S22_S22_EEEvvEEEEvNT_6ParamsE)
	.align		4
        /*000c*/ 	.word	index@(__assertfail)
	.align		4
        /*0010*/ 	.word	0x00000000
	.align		4
        /*0014*/ 	.word	0xfffffffe
	.align		4
        /*0018*/ 	.word	0x00000000
	.align		4
        /*001c*/ 	.word	0xfffffffd
	.align		4
        /*0020*/ 	.word	0x00000000
	.align		4
        /*0024*/ 	.word	0xfffffffc


//--------------------- .nv.constant4             --------------------------
	.section	.nv.constant4,"a",@progbits
	.align	8
	.align		8
.nv.constant4:
        /*0000*/ 	.dword	__assertfail
	.align		8
        /*0008*/ 	.dword	__unnamed_1
	.align		8
        /*0010*/ 	.dword	__unnamed_2
	.align		8
        /*0018*/ 	.dword	_ZN39_INTERNAL_71b3b697_4_k_cu_590dd5e5_29534cuda3std3__45__cpo5beginE
	.align		8
        /*0020*/ 	.dword	_ZN39_INTERNAL_71b3b697_4_k_cu_590dd5e5_29534cuda3std3__45__cpo3endE
	.align		8
        /*0028*/ 	.dword	_ZN39_INTERNAL_71b3b697_4_k_cu_590dd5e5_29534cuda3std3__45__cpo6cbeginE
	.align		8
        /*0030*/ 	.dword	_ZN39_INTERNAL_71b3b697_4_k_cu_590dd5e5_29534cuda3std3__45__cpo4cendE
	.align		8
        /*0038*/ 	.dword	_ZN39_INTERNAL_71b3b697_4_k_cu_590dd5e5_29534cuda3std3__441_GLOBAL__N__71b3b697_4_k_cu_590dd5e5_29536ignoreE
	.align		8
        /*0040*/ 	.dword	_ZN39_INTERNAL_71b3b697_4_k_cu_590dd5e5_29534cuda3std3__419piecewise_constructE
	.align		8
        /*0048*/ 	.dword	_ZN39_INTERNAL_71b3b697_4_k_cu_590dd5e5_29534cuda3std3__48in_placeE
	.align		8
        /*0050*/ 	.dword	_ZN39_INTERNAL_71b3b697_4_k_cu_590dd5e5_29534cuda3std6ranges3__45__cpo4swapE
	.align		8
        /*0058*/ 	.dword	_ZN39_INTERNAL_71b3b697_4_k_cu_590dd5e5_29534cuda3std6ranges3__45__cpo9iter_moveE
	.align		8
        /*0060*/ 	.dword	_ZN39_INTERNAL_71b3b697_4_k_cu_590dd5e5_29534cute7productE
	.align		8
        /*0068*/ 	.dword	_ZN39_INTERNAL_71b3b697_4_k_cu_590dd5e5_29534cute1_E
	.align		8
        /*0070*/ 	.dword	$str$25
	.align		8
        /*0078*/ 	.dword	$str$26
	.align		8
        /*0080*/ 	.dword	$str$27
	.align		8
        /*0088*/ 	.dword	$str$28


//--------------------- .text._ZN7cutlass13device_kernelINS_4gemm6kernel13GemmUniversalIN4cute5tupleIJiiiiEEENS1_10collective13CollectiveMmaINS1_35MainloopSm100TmaUmmaWarpSpecializedILi6ELi2ELi4ENS5_IJNS4_1CILi1EEESB_SB_EEEEENS5_IJNSA_ILi128EEESE_NSA_ILi64EEEEEENS_6half_tENS5_IJlSB_lEEESH_SI_NS4_8TiledMMAINS4_8MMA_AtomIJNS4_20SM100_MMA_F16BF16_SSISH_SH_fLi128ELi128ELNS4_4UMMA5MajorE0ELSN_0ELNSM_7ScaleInE0ELSO_0EEEEEENS4_6LayoutISC_NS5_IJNSA_ILi0EEESS_SS_EEEEENS5_IJNS4_10UnderscoreESV_SV_EEEEENS4_13SM90_TMA_LOADENS4_14ComposedLayoutINS4_7SwizzleILi3ELi4ELi3EEENS4_18smem_ptr_flag_bitsILi16EEENSR_INS5_IJNSA_ILi8EEESF_EEENS5_IJSF_SB_EEEEEEEvNS4_8identityESY_S18_vS19_EENS_8epilogue10collective18CollectiveEpilogueINS1B_23Sm100TmaWarpSpecializedILi4ELi2ELi32ELb1ELb0EEEJSG_NS5_IJNSR_ISE_SB_EENSR_INSA_ILi32EEESB_EEEEESH_SI_SH_SI_NS1B_6fusion15FusionCallbacksIS1F_NS1K_23LinCombPerRowBiasEltActINS1B_6thread4ReLuESH_fSH_SH_fLi8ELNS_15FloatRoundStyleE2EEESG_S1J_JEEENS4_5SM1004TMEM4LOAD26SM100_TMEM_LOAD_32dp32b32xESY_NSZ_INS10_ILi2ELi4ELi3EEES13_NSR_INS5_IJS14_S1H_EEENS5_IJS1H_SB_EEEEEEENS4_39AutoVectorizingCopyWithAssumedAlignmentILi128EEENS4_14SM90_TMA_STOREES20_S22_S22_EEEvvEEEEvNT_6ParamsE --------------------------
	.section	.text._ZN7cutlass13device_kernelINS_4gemm6kernel13GemmUniversalIN4cute5tupleIJiiiiEEENS1_10collective13CollectiveMmaINS1_35MainloopSm100TmaUmmaWarpSpecializedILi6ELi2ELi4ENS5_IJNS4_1CILi1EEESB_SB_EEEEENS5_IJNSA_ILi128EEESE_NSA_ILi64EEEEEENS_6half_tENS5_IJlSB_lEEESH_SI_NS4_8TiledMMAINS4_8MMA_AtomIJNS4_20SM100_MMA_F16BF16_SSISH_SH_fLi128ELi128ELNS4_4UMMA5MajorE0ELSN_0ELNSM_7ScaleInE0ELSO_0EEEEEENS4_6LayoutISC_NS5_IJNSA_ILi0EEESS_SS_EEEEENS5_IJNS4_10UnderscoreESV_SV_EEEEENS4_13SM90_TMA_LOADENS4_14ComposedLayoutINS4_7SwizzleILi3ELi4ELi3EEENS4_18smem_ptr_flag_bitsILi16EEENSR_INS5_IJNSA_ILi8EEESF_EEENS5_IJSF_SB_EEEEEEEvNS4_8identityESY_S18_vS19_EENS_8epilogue10collective18CollectiveEpilogueINS1B_23Sm100TmaWarpSpecializedILi4ELi2ELi32ELb1ELb0EEEJSG_NS5_IJNSR_ISE_SB_EENSR_INSA_ILi32EEESB_EEEEESH_SI_SH_SI_NS1B_6fusion15FusionCallbacksIS1F_NS1K_23LinCombPerRowBiasEltActINS1B_6thread4ReLuESH_fSH_SH_fLi8ELNS_15FloatRoundStyleE2EEESG_S1J_JEEENS4_5SM1004TMEM4LOAD26SM100_TMEM_LOAD_32dp32b32xESY_NSZ_INS10_ILi2ELi4ELi3EEES13_NSR_INS5_IJS14_S1H_EEENS5_IJS1H_SB_EEEEEEENS4_39AutoVectorizingCopyWithAssumedAlignmentILi128EEENS4_14SM90_TMA_STOREES20_S22_S22_EEEvvEEEEvNT_6ParamsE,"ax",@progbits
	.align	128
.text._ZN7cutlass13device_kernelINS_4gemm6kernel13GemmUniversalIN4cute5tupleIJiiiiEEENS1_10collective13CollectiveMmaINS1_35MainloopSm100TmaUmmaWarpSpecializedILi6ELi2ELi4ENS5_IJNS4_1CILi1EEESB_SB_EEEEENS5_IJNSA_ILi128EEESE_NSA_ILi64EEEEEENS_6half_tENS5_IJlSB_lEEESH_SI_NS4_8TiledMMAINS4_8MMA_AtomIJNS4_20SM100_MMA_F16BF16_SSISH_SH_fLi128ELi128ELNS4_4UMMA5MajorE0ELSN_0ELNSM_7ScaleInE0ELSO_0EEEEEENS4_6LayoutISC_NS5_IJNSA_ILi0EEESS_SS_EEEEENS5_IJNS4_10UnderscoreESV_SV_EEEEENS4_13SM90_TMA_LOADENS4_14ComposedLayoutINS4_7SwizzleILi3ELi4ELi3EEENS4_18smem_ptr_flag_bitsILi16EEENSR_INS5_IJNSA_ILi8EEESF_EEENS5_IJSF_SB_EEEEEEEvNS4_8identityESY_S18_vS19_EENS_8epilogue10collective18CollectiveEpilogueINS1B_23Sm100TmaWarpSpecializedILi4ELi2ELi32ELb1ELb0EEEJSG_NS5_IJNSR_ISE_SB_EENSR_INSA_ILi32EEESB_EEEEESH_SI_SH_SI_NS1B_6fusion15FusionCallbacksIS1F_NS1K_23LinCombPerRowBiasEltActINS1B_6thread4ReLuESH_fSH_SH_fLi8ELNS_15FloatRoundStyleE2EEESG_S1J_JEEENS4_5SM1004TMEM4LOAD26SM100_TMEM_LOAD_32dp32b32xESY_NSZ_INS10_ILi2ELi4ELi3EEES13_NSR_INS5_IJS14_S1H_EEENS5_IJS1H_SB_EEEEEEENS4_39AutoVectorizingCopyWithAssumedAlignmentILi128EEENS4_14SM90_TMA_STOREES20_S22_S22_EEEvvEEEEvNT_6ParamsE:
        .type           _ZN7cutlass13device_kernelINS_4gemm6kernel13GemmUniversalIN4cute5tupleIJiiiiEEENS1_10collective13CollectiveMmaINS1_35MainloopSm100TmaUmmaWarpSpecializedILi6ELi2ELi4ENS5_IJNS4_1CILi1EEESB_SB_EEEEENS5_IJNSA_ILi128EEESE_NSA_ILi64EEEEEENS_6half_tENS5_IJlSB_lEEESH_SI_NS4_8TiledMMAINS4_8MMA_AtomIJNS4_20SM100_MMA_F16BF16_SSISH_SH_fLi128ELi128ELNS4_4UMMA5MajorE0ELSN_0ELNSM_7ScaleInE0ELSO_0EEEEEENS4_6LayoutISC_NS5_IJNSA_ILi0EEESS_SS_EEEEENS5_IJNS4_10UnderscoreESV_SV_EEEEENS4_13SM90_TMA_LOADENS4_14ComposedLayoutINS4_7SwizzleILi3ELi4ELi3EEENS4_18smem_ptr_flag_bitsILi16EEENSR_INS5_IJNSA_ILi8EEESF_EEENS5_IJSF_SB_EEEEEEEvNS4_8identityESY_S18_vS19_EENS_8epilogue10collective18CollectiveEpilogueINS1B_23Sm100TmaWarpSpecializedILi4ELi2ELi32ELb1ELb0EEEJSG_NS5_IJNSR_ISE_SB_EENSR_INSA_ILi32EEESB_EEEEESH_SI_SH_SI_NS1B_6fusion15FusionCallbacksIS1F_NS1K_23LinCombPerRowBiasEltActINS1B_6thread4ReLuESH_fSH_SH_fLi8ELNS_15FloatRoundStyleE2EEESG_S1J_JEEENS4_5SM1004TMEM4LOAD26SM100_TMEM_LOAD_32dp32b32xESY_NSZ_INS10_ILi2ELi4ELi3EEES13_NSR_INS5_IJS14_S1H_EEENS5_IJS1H_SB_EEEEEEENS4_39AutoVectorizingCopyWithAssumedAlignmentILi128EEENS4_14SM90_TMA_STOREES20_S22_S22_EEEvvEEEEvNT_6ParamsE,@function
        .size           _ZN7cutlass13device_kernelINS_4gemm6kernel13GemmUniversalIN4cute5tupleIJiiiiEEENS1_10collective13CollectiveMmaINS1_35MainloopSm100TmaUmmaWarpSpecializedILi6ELi2ELi4ENS5_IJNS4_1CILi1EEESB_SB_EEEEENS5_IJNSA_ILi128EEESE_NSA_ILi64EEEEEENS_6half_tENS5_IJlSB_lEEESH_SI_NS4_8TiledMMAINS4_8MMA_AtomIJNS4_20SM100_MMA_F16BF16_SSISH_SH_fLi128ELi128ELNS4_4UMMA5MajorE0ELSN_0ELNSM_7ScaleInE0ELSO_0EEEEEENS4_6LayoutISC_NS5_IJNSA_ILi0EEESS_SS_EEEEENS5_IJNS4_10UnderscoreESV_SV_EEEEENS4_13SM90_TMA_LOADENS4_14ComposedLayoutINS4_7SwizzleILi3ELi4ELi3EEENS4_18smem_ptr_flag_bitsILi16EEENSR_INS5_IJNSA_ILi8EEESF_EEENS5_IJSF_SB_EEEEEEEvNS4_8identityESY_S18_vS19_EENS_8epilogue10collective18CollectiveEpilogueINS1B_23Sm100TmaWarpSpecializedILi4ELi2ELi32ELb1ELb0EEEJSG_NS5_IJNSR_ISE_SB_EENSR_INSA_ILi32EEESB_EEEEESH_SI_SH_SI_NS1B_6fusion15FusionCallbacksIS1F_NS1K_23LinCombPerRowBiasEltActINS1B_6thread4ReLuESH_fSH_SH_fLi8ELNS_15FloatRoundStyleE2EEESG_S1J_JEEENS4_5SM1004TMEM4LOAD26SM100_TMEM_LOAD_32dp32b32xESY_NSZ_INS10_ILi2ELi4ELi3EEES13_NSR_INS5_IJS14_S1H_EEENS5_IJS1H_SB_EEEEEEENS4_39AutoVectorizingCopyWithAssumedAlignmentILi128EEENS4_14SM90_TMA_STOREES20_S22_S22_EEEvvEEEEvNT_6ParamsE,(.L_x_184 - _ZN7cutlass13device_kernelINS_4gemm6kernel13GemmUniversalIN4cute5tupleIJiiiiEEENS1_10collective13CollectiveMmaINS1_35MainloopSm100TmaUmmaWarpSpecializedILi6ELi2ELi4ENS5_IJNS4_1CILi1EEESB_SB_EEEEENS5_IJNSA_ILi128EEESE_NSA_ILi64EEEEEENS_6half_tENS5_IJlSB_lEEESH_SI_NS4_8TiledMMAINS4_8MMA_AtomIJNS4_20SM100_MMA_F16BF16_SSISH_SH_fLi128ELi128ELNS4_4UMMA5MajorE0ELSN_0ELNSM_7ScaleInE0ELSO_0EEEEEENS4_6LayoutISC_NS5_IJNSA_ILi0EEESS_SS_EEEEENS5_IJNS4_10UnderscoreESV_SV_EEEEENS4_13SM90_TMA_LOADENS4_14ComposedLayoutINS4_7SwizzleILi3ELi4ELi3EEENS4_18smem_ptr_flag_bitsILi16EEENSR_INS5_IJNSA_ILi8EEESF_EEENS5_IJSF_SB_EEEEEEEvNS4_8identityESY_S18_vS19_EENS_8epilogue10collective18CollectiveEpilogueINS1B_23Sm100TmaWarpSpecializedILi4ELi2ELi32ELb1ELb0EEEJSG_NS5_IJNSR_ISE_SB_EENSR_INSA_ILi32EEESB_EEEEESH_SI_SH_SI_NS1B_6fusion15FusionCallbacksIS1F_NS1K_23LinCombPerRowBiasEltActINS1B_6thread4ReLuESH_fSH_SH_fLi8ELNS_15FloatRoundStyleE2EEESG_S1J_JEEENS4_5SM1004TMEM4LOAD26SM100_TMEM_LOAD_32dp32b32xESY_NSZ_INS10_ILi2ELi4ELi3EEES13_NSR_INS5_IJS14_S1H_EEENS5_IJS1H_SB_EEEEEEENS4_39AutoVectorizingCopyWithAssumedAlignmentILi128EEENS4_14SM90_TMA_STOREES20_S22_S22_EEEvvEEEEvNT_6ParamsE)
        .other          _ZN7cutlass13device_kernelINS_4gemm6kernel13GemmUniversalIN4cute5tupleIJiiiiEEENS1_10collective13CollectiveMmaINS1_35MainloopSm100TmaUmmaWarpSpecializedILi6ELi2ELi4ENS5_IJNS4_1CILi1EEESB_SB_EEEEENS5_IJNSA_ILi128EEESE_NSA_ILi64EEEEEENS_6half_tENS5_IJlSB_lEEESH_SI_NS4_8TiledMMAINS4_8MMA_AtomIJNS4_20SM100_MMA_F16BF16_SSISH_SH_fLi128ELi128ELNS4_4UMMA5MajorE0ELSN_0ELNSM_7ScaleInE0ELSO_0EEEEEENS4_6LayoutISC_NS5_IJNSA_ILi0EEESS_SS_EEEEENS5_IJNS4_10UnderscoreESV_SV_EEEEENS4_13SM90_TMA_LOADENS4_14ComposedLayoutINS4_7SwizzleILi3ELi4ELi3EEENS4_18smem_ptr_flag_bitsILi16EEENSR_INS5_IJNSA_ILi8EEESF_EEENS5_IJSF_SB_EEEEEEEvNS4_8identityESY_S18_vS19_EENS_8epilogue10collective18CollectiveEpilogueINS1B_23Sm100TmaWarpSpecializedILi4ELi2ELi32ELb1ELb0EEEJSG_NS5_IJNSR_ISE_SB_EENSR_INSA_ILi32EEESB_EEEEESH_SI_SH_SI_NS1B_6fusion15FusionCallbacksIS1F_NS1K_23LinCombPerRowBiasEltActINS1B_6thread4ReLuESH_fSH_SH_fLi8ELNS_15FloatRoundStyleE2EEESG_S1J_JEEENS4_5SM1004TMEM4LOAD26SM100_TMEM_LOAD_32dp32b32xESY_NSZ_INS10_ILi2ELi4ELi3EEES13_NSR_INS5_IJS14_S1H_EEENS5_IJS1H_SB_EEEEEEENS4_39AutoVectorizingCopyWithAssumedAlignmentILi128EEENS4_14SM90_TMA_STOREES20_S22_S22_EEEvvEEEEvNT_6ParamsE,@"STO_CUDA_ENTRY STV_DEFAULT"
_ZN7cutlass13device_kernelINS_4gemm6kernel13GemmUniversalIN4cute5tupleIJiiiiEEENS1_10collective13CollectiveMmaINS1_35MainloopSm100TmaUmmaWarpSpecializedILi6ELi2ELi4ENS5_IJNS4_1CILi1EEESB_SB_EEEEENS5_IJNSA_ILi128EEESE_NSA_ILi64EEEEEENS_6half_tENS5_IJlSB_lEEESH_SI_NS4_8TiledMMAINS4_8MMA_AtomIJNS4_20SM100_MMA_F16BF16_SSISH_SH_fLi128ELi128ELNS4_4UMMA5MajorE0ELSN_0ELNSM_7ScaleInE0ELSO_0EEEEEENS4_6LayoutISC_NS5_IJNSA_ILi0EEESS_SS_EEEEENS5_IJNS4_10UnderscoreESV_SV_EEEEENS4_13SM90_TMA_LOADENS4_14ComposedLayoutINS4_7SwizzleILi3ELi4ELi3EEENS4_18smem_ptr_flag_bitsILi16EEENSR_INS5_IJNSA_ILi8EEESF_EEENS5_IJSF_SB_EEEEEEEvNS4_8identityESY_S18_vS19_EENS_8epilogue10collective18CollectiveEpilogueINS1B_23Sm100TmaWarpSpecializedILi4ELi2ELi32ELb1ELb0EEEJSG_NS5_IJNSR_ISE_SB_EENSR_INSA_ILi32EEESB_EEEEESH_SI_SH_SI_NS1B_6fusion15FusionCallbacksIS1F_NS1K_23LinCombPerRowBiasEltActINS1B_6thread4ReLuESH_fSH_SH_fLi8ELNS_15FloatRoundStyleE2EEESG_S1J_JEEENS4_5SM1004TMEM4LOAD26SM100_TMEM_LOAD_32dp32b32xESY_NSZ_INS10_ILi2ELi4ELi3EEES13_NSR_INS5_IJS14_S1H_EEENS5_IJS1H_SB_EEEEEEENS4_39AutoVectorizingCopyWithAssumedAlignmentILi128EEENS4_14SM90_TMA_STOREES20_S22_S22_EEEvvEEEEvNT_6ParamsE:
[----:B------:R-:W1:Y:S01]  /*0000*/  LDC R1, c[0x0][0x37c] ;  /* 0x0000df00ff017b82 */ /* 0x000e620000000800 */
[----:B------:R-:W2:Y:S01]  /*0010*/  S2R R109, SR_TID.X ;  /* 0x00000000006d7919 */ /* 0x000ea20000002100 */
[----:B------:R-:W3:Y:S01]  /*0020*/  LDCU.64 UR6, c[0x0][0x890] ;  /* 0x00011200ff0677ac */ /* 0x000ee20008000a00 */
[----:B------:R-:W-:Y:S02]  /*0030*/  PRMT R94, RZ, 0x7610, R94 ;  /* 0x00007610ff5e7816 */ /* 0x000fe4000000005e */
[----:B------:R-:W-:Y:S01]  /*0040*/  ELECT P5, URZ, PT ;  /* 0x0000000000ff782f */ /* 0x000fe200038a0000 */
[----:B------:R-:W4:Y:S01]  /*0050*/  LDCU.64 UR48, c[0x0][0x358] ;  /* 0x00006b00ff3077ac */ /* 0x000f220008000a00 */
[----:B---3--:R-:W-:-:S04]  /*0060*/  UISETP.NE.U32.AND UP0, UPT, UR6, URZ, UPT ;  /* 0x000000ff0600728c */ /* 0x008fc8000bf05070 */
[----:B------:R-:W-:Y:S01]  /*0070*/  UISETP.NE.AND.EX UP1, UPT, UR7, URZ, UPT, UP0 ;  /* 0x000000ff0700728c */ /* 0x000fe2000bf25300 */
[----:B--2---:R-:W-:-:S05]  /*0080*/  SHF.R.U32.HI R99, RZ, 0x5, R109 ;  /* 0x00000005ff637819 */ /* 0x004fca000001166d */
[----:B------:R-:W2:Y:S02]  /*0090*/  SHFL.IDX PT, R0, R99, RZ, 0x1f ;  /* 0x00001fff63007589 */ /* 0x000ea400000e0000 */
[----:B--2---:R-:W-:Y:S01]  /*00a0*/  R2UR UR6, R0 ;  /* 0x00000000000672ca */ /* 0x004fe200000e0000 */
[----:B-1--4-:R-:W-:Y:S05]  /*00b0*/  BRA.U UP1, `(.L_x_0) ;  /* 0x00000001012c7547 */ /* 0x012fea000b800000 */
[----:B------:R-:W1:Y:S02]  /*00c0*/  LDCU.64 UR4, c[0x0][0x888] ;  /* 0x00011100ff0477ac */ /* 0x000e640008000a00 */
[----:B-1----:R-:W-:-:S04]  /*00d0*/  UISETP.NE.U32.AND UP2, UPT, UR4, URZ, UPT ;  /* 0x000000ff0400728c */ /* 0x002fc8000bf45070 */
[----:B------:R-:W-:-:S09]  /*00e0*/  UISETP.NE.AND.EX UP2, UPT, UR5, URZ, UPT, UP2 ;  /* 0x000000ff0500728c */ /* 0x000fd2000bf45320 */
[----:B------:R-:W-:Y:S05]  /*00f0*/  BRA.U !UP2, `(.L_x_1) ;  /* 0x000000010a107547 */ /* 0x000fea000b800000 */
[----:B------:R-:W1:Y:S02]  /*0100*/  LDC.64 R2, c[0x0][0x888] ;  /* 0x00022200ff027b82 */ /* 0x000e640000000a00 */
[----:B-1----:R1:W5:Y:S01]  /*0110*/  LDG.E R49, desc[UR48][R2.64] ;  /* 0x0000003002317981 */ /* 0x002362000c1e1900 */
[----:B------:R-:W-:Y:S01]  /*0120*/  HFMA2 R94, -RZ, RZ, 0, 5.9604644775390625e-08 ;  /* 0x00000001ff5e7431 */ /* 0x000fe200000001ff */
[----:B------:R-:W-:Y:S05]  /*0130*/  BRA `(.L_x_0) ;  /* 0x00000000000c7947 */ /* 0x000fea0003800000 */
.L_x_1:
[----:B------:R-:W1:Y:S01]  /*0140*/  LDCU UR4, c[0x0][0x880] ;  /* 0x00011000ff0477ac */ /* 0x000e620008000800 */
[----:B------:R-:W-:Y:S01]  /*0150*/  HFMA2 R94, -RZ, RZ, 0, 5.9604644775390625e-08 ;  /* 0x00000001ff5e7431 */ /* 0x000fe200000001ff */
[----:B-1----:R-:W-:-:S07]  /*0160*/  MOV R49, UR4 ;  /* 0x0000000400317c02 */ /* 0x002fce0008000f00 */
.L_x_0:
[----:B------:R-:W2:Y:S02]  /*0170*/  LDCU.64 UR4, c[0x0][0x8b0] ;  /* 0x00011600ff0477ac */ /* 0x000ea40008000a00 */
[----:B--2---:R-:W-:-:S04]  /*0180*/  UISETP.NE.U32.AND UP2, UPT, UR4, URZ, UPT ;  /* 0x000000ff0400728c */ /* 0x004fc8000bf45070 */
[----:B------:R-:W-:-:S09]  /*0190*/  UISETP.NE.AND.EX UP2, UPT, UR5, URZ, UPT, UP2 ;  /* 0x000000ff0500728c */ /* 0x000fd2000bf45320 */
[----:B------:R-:W-:Y:S05]  /*01a0*/  BRA.U UP2, `(.L_x_2) ;  /* 0x0000000102247547 */ /* 0x000fea000b800000 */
[----:B------:R-:W2:Y:S02]  /*01b0*/  LDCU.64 UR4, c[0x0][0x8a8] ;  /* 0x00011500ff0477ac */ /* 0x000ea40008000a00 */
[----:B--2---:R-:W-:-:S04]  /*01c0*/  UISETP.NE.U32.AND UP2, UPT, UR4, URZ, UPT ;  /* 0x000000ff0400728c */ /* 0x004fc8000bf45070 */
[----:B------:R-:W-:-:S09]  /*01d0*/  UISETP.NE.AND.EX UP2, UPT, UR5, URZ, UPT, UP2 ;  /* 0x000000ff0500728c */ /* 0x000fd2000bf45320 */
[----:B------:R-:W-:Y:S05]  /*01e0*/  BRA.U !UP2, `(.L_x_3) ;  /* 0x000000010a0c7547 */ /* 0x000fea000b800000 */
[----:B-1----:R-:W1:Y:S02]  /*01f0*/  LDC.64 R2, c[0x0][0x8a8] ;  /* 0x00022a00ff027b82 */ /* 0x002e640000000a00 */
[----:B-1----:R2:W5:Y:S01]  /*0200*/  LDG.E R47, desc[UR48][R2.64] ;  /* 0x00000030022f7981 */ /* 0x002562000c1e1900 */
[----:B------:R-:W-:Y:S05]  /*0210*/  BRA `(.L_x_2) ;  /* 0x0000000000087947 */ /* 0x000fea0003800000 */
.L_x_3:
[----:B------:R-:W2:Y:S02]  /*0220*/  LDCU UR4, c[0x0][0x8a0] ;  /* 0x00011400ff0477ac */ /* 0x000ea40008000800 */
[----:B--2---:R-:W-:Y:S02]  /*0230*/  MOV R47, UR4 ;  /* 0x00000004002f7c02 */ /* 0x004fe40008000f00 */
.L_x_2:
[----:B------:R-:W-:Y:S01]  /*0240*/  IMAD.U32 R0, RZ, RZ, UR6 ;  /* 0x00000006ff007e24 */ /* 0x000fe2000f8e00ff */
[----:B------:R-:W-:Y:S04]  /*0250*/  BSSY.RECONVERGENT B0, `(.L_x_4) ;  /* 0x000000c000007945 */ /* 0x000fe80003800200 */
[C---:B------:R-:W-:Y:S02]  /*0260*/  ISETP.NE.OR P1, PT, R0.reuse, 0x1, !P5 ;  /* 0x000000010000780c */ /* 0x040fe40006f25670 */
[----:B------:R-:W-:-:S11]  /*0270*/  ISETP.NE.OR P0, PT, R0, 0x3, !P5 ;  /* 0x000000030000780c */ /* 0x000fd60006f05670 */
[----:B------:R-:W-:Y:S05]  /*0280*/  @P1 BRA `(.L_x_5) ;  /* 0x0000000000201947 */ /* 0x000fea0003800000 */
[----:B------:R-:W3:Y:S02]  /*0290*/  LDCU.64 UR4, c[0x0][0x348] ;  /* 0x00006900ff0477ac */ /* 0x000ee40008000a00 */
[----:B---3--:R-:W-:Y:S02]  /*02a0*/  UIADD3 UR8, UP3, UPT, UR4, 0x80, URZ ;  /* 0x0000008004087890 */ /* 0x008fe4000ff7e0ff */
[----:B------:R-:W-:Y:S02]  /*02b0*/  UIADD3 UR4, UP2, UPT, UR4, 0x180, URZ ;  /* 0x0000018004047890 */ /* 0x000fe4000ff5e0ff */
[----:B------:R-:W-:Y:S02]  /*02c0*/  UIADD3.X UR9, UPT, UPT, URZ, UR5, URZ, UP3, !UPT ;  /* 0x00000005ff097290 */ /* 0x000fe40009ffe4ff */
[----:B------:R-:W-:-:S07]  /*02d0*/  UIADD3.X UR5, UPT, UPT, URZ, UR5, URZ, UP2, !UPT ;  /* 0x00000005ff057290 */ /* 0x000fce00097fe4ff */
[----:B------:R3:W-:Y:S02]  /*02e0*/  UTMACCTL.PF [UR8] ;  /* 0x00000000080079b9 */ /* 0x0007e40008040000 */
[----:B------:R3:W-:Y:S02]  /*02f0*/  UTMACCTL.PF [UR4] ;  /* 0x00000000040079b9 */ /* 0x0007e40008040000 */
[----:B---3--:R-:W-:Y:S01]  /*0300*/  NOP ;  /* 0x0000000000007918 */ /* 0x008fe20000000000 */
.L_x_5:
[----:B------:R-:W-:Y:S05]  /*0310*/  BSYNC.RECONVERGENT B0 ;  /* 0x0000000000007941 */ /* 0x000fea0003800200 */
.L_x_4:
[----:B------:R-:W-:Y:S04]  /*0320*/  BSSY.RECONVERGENT B0, `(.L_x_6) ;  /* 0x000000a000007945 */ /* 0x000fe80003800200 */
        /* <DEDUP_REMOVED lines=9> */
.L_x_7:
[----:B------:R-:W-:Y:S05]  /*03c0*/  BSYNC.RECONVERGENT B0 ;  /* 0x0000000000007941 */ /* 0x000fea0003800200 */
.L_x_6:
[----:B------:R-:W3:Y:S01]  /*03d0*/  LDCU.64 UR4, c[0x0][0x888] ;  /* 0x00011100ff0477ac */ /* 0x000ee20008000a00 */
[----:B------:R-:W-:Y:S01]  /*03e0*/  PLOP3.LUT P0, PT, PT, PT, UP0, 0x80, 0x8 ;  /* 0x000000000008781c */ /* 0x000fe20003f0f008 */
[----:B------:R-:W-:-:S03]  /*03f0*/  UPLOP3.LUT UP3, UPT, UPT, UPT, UPT, 0x40, 0x4 ;  /* 0x000000000004789c */ /* 0x000fc60003f6e870 */
[----:B------:R-:W-:Y:S01]  /*0400*/  ISETP.NE.AND.EX P0, PT, RZ, UR7, PT, P0 ;  /* 0x00000007ff007c0c */ /* 0x000fe2000bf05300 */
[----:B---3--:R-:W-:-:S04]  /*0410*/  UISETP.NE.U32.AND UP2, UPT, UR4, URZ, UPT ;  /* 0x000000ff0400728c */ /* 0x008fc8000bf45070 */
[----:B------:R-:W-:-:S06]  /*0420*/  UISETP.NE.AND.EX UP2, UPT, UR5, URZ, UPT, UP2 ;  /* 0x000000ff0500728c */ /* 0x000fcc000bf45320 */
[----:B------:R-:W-:-:S13]  /*0430*/  PLOP3.LUT P1, PT, PT, PT, UP2, 0x80, 0x8 ;  /* 0x000000000008781c */ /* 0x000fda0003f2f028 */
[----:B------:R-:W-:Y:S05]  /*0440*/  @P1 BRA P0, `(.L_x_8) ;  /* 0x0000000000141947 */ /* 0x000fea0000000000 */
[----:B------:R-:W-:Y:S01]  /*0450*/  PLOP3.LUT P1, PT, PT, PT, UP1, 0x80, 0x8 ;  /* 0x000000000008781c */ /* 0x000fe20003f2f018 */
[----:B------:R-:W-:-:S12]  /*0460*/  UPLOP3.LUT UP3, UPT, UPT, UPT, UP2, 0x40, 0x4 ;  /* 0x000000000004789c */ /* 0x000fd80003f6e820 */
[----:B-----5:R-:W-:-:S13]  /*0470*/  @!P1 FSETP.EQ.AND P0, PT, R49, RZ, PT ;  /* 0x000000ff3100920b */ /* 0x020fda0003f02000 */
[----:B------:R-:W-:Y:S01]  /*0480*/  @!P1 VOTEU.ANY UP0, P0 ;  /* 0x0000000000ff9886 */ /* 0x000fe20000000100 */
[----:B------:R-:W-:-:S11]  /*0490*/  @!UP1 UPLOP3.LUT UP3, UPT, UPT, UPT, UP0, 0x80, 0x8 ;  /* 0x000000000008989c */ /* 0x000fd60003f6f000 */
.L_x_8:
[----:B-12---:R-:W1:Y:S01]  /*04a0*/  SHFL.IDX PT, R2, R99, RZ, 0x1f ;  /* 0x00001fff63027589 */ /* 0x006e6200000e0000 */
[----:B------:R-:W-:-:S04]  /*04b0*/  UISETP.NE.AND UP0, UPT, UR6, 0x2, UPT ;  /* 0x000000020600788c */ /* 0x000fc8000bf05270 */
[----:B------:R-:W-:Y:S01]  /*04c0*/  USEL UR13, URZ, 0x1, UP0 ;  /* 0x00000001ff0d7887 */ /* 0x000fe20008000000 */
[----:B-1----:R-:W-:-:S13]  /*04d0*/  ISETP.NE.AND P0, PT, R2, RZ, PT ;  /* 0x000000ff0200720c */ /* 0x002fda0003f05270 */
[----:B------:R-:W-:Y:S05]  /*04e0*/  @P0 BRA `(.L_x_9) ;  /* 0x0000000000580947 */ /* 0x000fea0003800000 */
[----:B------:R-:W1:Y:S01]  /*04f0*/  S2UR UR5, SR_CgaCtaId ;  /* 0x00000000000579c3 */ /* 0x000e620000008800 */
[----:B------:R-:W-:Y:S01]  /*0500*/  UMOV UR7, 0x400 ;  /* 0x0000040000077882 */ /* 0x000fe20000000000 */
[----:B------:R-:W-:Y:S01]  /*0510*/  UMOV UR4, 0x1 ;  /* 0x0000000100047882 */ /* 0x000fe20000000000 */
[----:B------:R-:W-:Y:S01]  /*0520*/  ELECT P0, URZ, PT ;  /* 0x0000000000ff782f */ /* 0x000fe20003800000 */
[----:B------:R-:W-:-:S04]  /*0530*/  UIADD3 UR8, UPT, UPT, -UR4, 0x100000, URZ ;  /* 0x0010000004087890 */ /* 0x000fc8000fffe1ff */
[----:B------:R-:W-:Y:S02]  /*0540*/  USHF.L.U32 UR9, UR8, 0xb, URZ ;  /* 0x0000000b08097899 */ /* 0x000fe400080006ff */
[----:B------:R-:W-:Y:S02]  /*0550*/  USHF.L.U32 UR8, UR8, 0x1, URZ ;  /* 0x0000000108087899 */ /* 0x000fe400080006ff */
[----:B-1----:R-:W-:Y:S01]  /*0560*/  ULEA UR5, UR5, UR7, 0x18 ;  /* 0x0000000705057291 */ /* 0x002fe2000f8ec0ff */
[----:B------:R-:W1:Y:S11]  /*0570*/  FENCE.VIEW.ASYNC.S ;  /* 0x00000000000073c6 */ /* 0x000e760000000000 */
[----:B-1----:R1:W2:Y:S01]  /*0580*/  SYNCS.EXCH.64 URZ, [UR5], UR8 ;  /* 0x0000000805ff75b2 */ /* 0x0022a20008000100 */
[----:B------:R1:W3:Y:S01]  /*0590*/  SYNCS.EXCH.64 URZ, [UR5+0x30], UR8 ;  /* 0x0000300805ff75b2 */ /* 0x0002e20008000100 */
[----:B------:R1:W4:Y:S01]  /*05a0*/  SYNCS.EXCH.64 URZ, [UR5+0x8], UR8 ;  /* 0x0000080805ff75b2 */ /* 0x0003220008000100 */
[----:B------:R1:W1:Y:S01]  /*05b0*/  SYNCS.EXCH.64 URZ, [UR5+0x38], UR8 ;  /* 0x0000380805ff75b2 */ /* 0x0002620008000100 */
        /* <DEDUP_REMOVED lines=8> */
[----:B------:R-:W-:Y:S01]  /*0640*/  NOP ;  /* 0x0000000000007918 */ /* 0x000fe20000000000 */
.L_x_9:
[----:B------:R-:W2:Y:S01]  /*0650*/  SHFL.IDX PT, R2, R99, RZ, 0x1f ;  /* 0x00001fff63027589 */ /* 0x000ea200000e0000 */
[----:B------:R-:W-:Y:S01]  /*0660*/  NOP ;  /* 0x0000000000007918 */ /* 0x000fe20000000000 */
[----:B--2---:R-:W-:-:S13]  /*0670*/  ISETP.NE.AND P0, PT, R2, 0x1, PT ;  /* 0x000000010200780c */ /* 0x004fda0003f05270 */
[----:B------:R-:W-:Y:S05]  /*0680*/  @P0 BRA `(.L_x_10) ;  /* 0x0000000000580947 */ /* 0x000fea0003800000 */
[----:B------:R-:W2:Y:S01]  /*0690*/  S2UR UR7, SR_CgaCtaId ;  /* 0x00000000000779c3 */ /* 0x000ea20000008800 */
[----:B-1----:R-:W-:Y:S01]  /*06a0*/  UMOV UR8, 0x400 ;  /* 0x0000040000087882 */ /* 0x002fe20000000000 */
[----:B------:R-:W-:Y:S01]  /*06b0*/  UMOV UR5, 0x20 ;  /* 0x0000002000057882 */ /* 0x000fe20000000000 */
[----:B------:R-:W-:Y:S01]  /*06c0*/  UMOV UR4, 0x80 ;  /* 0x0000008000047882 */ /* 0x000fe20000000000 */
[----:B------:R-:W-:Y:S01]  /*06d0*/  ELECT P0, URZ, PT ;  /* 0x0000000000ff782f */ /* 0x000fe20003800000 */
[----:B--2---:R-:W-:Y:S02]  /*06e0*/  ULEA UR7, UR7, UR8, 0x18 ;  /* 0x0000000807077291 */ /* 0x004fe4000f8ec0ff */
[----:B------:R-:W-:-:S04]  /*06f0*/  UIADD3 UR8, UPT, UPT, -UR5, 0x100000, URZ ;  /* 0x0010000005087890 */ /* 0x000fc8000fffe1ff */
[----:B------:R-:W-:Y:S02]  /*0700*/  USHF.L.U32 UR9, UR8, 0xb, URZ ;  /* 0x0000000b08097899 */ /* 0x000fe400080006ff */
[----:B------:R-:W-:Y:S02]  /*0710*/  USHF.L.U32 UR8, UR8, 0x1, URZ ;  /* 0x0000000108087899 */ /* 0x000fe400080006ff */
[----:B------:R-:W-:-:S04]  /*0720*/  UIADD3 UR4, UPT, UPT, -UR4, 0x100000, URZ ;  /* 0x0010000004047890 */ /* 0x000fc8000fffe1ff */
[----:B------:R-:W-:Y:S02]  /*0730*/  USHF.L.U32 UR5, UR4, 0xb, URZ ;  /* 0x0000000b04057899 */ /* 0x000fe400080006ff */
[----:B------:R-:W-:Y:S01]  /*0740*/  USHF.L.U32 UR4, UR4, 0x1, URZ ;  /* 0x0000000104047899 */ /* 0x000fe200080006ff */
[----:B------:R-:W1:Y:S03]  /*0750*/  FENCE.VIEW.ASYNC.S ;  /* 0x00000000000073c6 */ /* 0x000e660000000000 */
[----:B-1----:R2:W1:Y:S08]  /*0760*/  SYNCS.EXCH.64 URZ, [UR7+0x60], UR8 ;  /* 0x0000600807ff75b2 */ /* 0x0024700008000100 */
[----:B------:R2:W1:Y:S01]  /*0770*/  SYNCS.EXCH.64 URZ, [UR7+0x80], UR4 ;  /* 0x0000800407ff75b2 */ /* 0x0004620008000100 */
[----:B------:R2:W1:Y:S01]  /*0780*/  SYNCS.EXCH.64 URZ, [UR7+0x68], UR8 ;  /* 0x0000680807ff75b2 */ /* 0x0004620008000100 */
[----:B------:R2:W1:Y:S01]  /*0790*/  SYNCS.EXCH.64 URZ, [UR7+0x88], UR4 ;  /* 0x0000880407ff75b2 */ /* 0x0004620008000100 */
[----:B------:R2:W1:Y:S01]  /*07a0*/  SYNCS.EXCH.64 URZ, [UR7+0x70], UR8 ;  /* 0x0000700807ff75b2 */ /* 0x0004620008000100 */
[----:B------:R2:W1:Y:S01]  /*07b0*/  SYNCS.EXCH.64 URZ, [UR7+0x90], UR4 ;  /* 0x0000900407ff75b2 */ /* 0x0004620008000100 */
[----:B------:R2:W1:Y:S01]  /*07c0*/  SYNCS.EXCH.64 URZ, [UR7+0x78], UR8 ;  /* 0x0000780807ff75b2 */ /* 0x0004620008000100 */
[----:B------:R2:W1:Y:S02]  /*07d0*/  SYNCS.EXCH.64 URZ, [UR7+0x98], UR4 ;  /* 0x0000980407ff75b2 */ /* 0x0004640008000100 */
[----:B--2---:R-:W-:Y:S01]  /*07e0*/  NOP ;  /* 0x0000000000007918 */ /* 0x004fe20000000000 */
.L_x_10:
[----:B------:R-:W2:Y:S01]  /*07f0*/  SHFL.IDX PT, R2, R99, RZ, 0x1f ;  /* 0x00001fff63027589 */ /* 0x000ea200000e0000 */
[----:B------:R-:W-:Y:S01]  /*0800*/  NOP ;  /* 0x0000000000007918 */ /* 0x000fe20000000000 */
[----:B--2---:R-:W-:-:S13]  /*0810*/  ISETP.NE.AND P0, PT, R2, 0x3, PT ;  /* 0x000000030200780c */ /* 0x004fda0003f05270 */
[----:B------:R-:W-:Y:S05]  /*0820*/  @P0 BRA `(.L_x_11) ;  /* 0x0000000000300947 */ /* 0x000fea0003800000 */
[----:B-1----:R-:W1:Y:S01]  /*0830*/  S2UR UR5, SR_CgaCtaId ;  /* 0x00000000000579c3 */ /* 0x002e620000008800 */
        /* <DEDUP_REMOVED lines=8> */
[----:B-1----:R2:W1:Y:S01]  /*08c0*/  SYNCS.EXCH.64 URZ, [UR5+0xa0], UR8 ;  /* 0x0000a00805ff75b2 */ /* 0x0024620008000100 */
[----:B------:R2:W1:Y:S02]  /*08d0*/  SYNCS.EXCH.64 URZ, [UR5+0xa8], UR8 ;  /* 0x0000a80805ff75b2 */ /* 0x0004640008000100 */
[----:B--2---:R-:W-:Y:S01]  /*08e0*/  NOP ;  /* 0x0000000000007918 */ /* 0x004fe20000000000 */
.L_x_11:
[----:B------:R-:W2:Y:S01]  /*08f0*/  SHFL.IDX PT, R2, R99, RZ, 0x1f ;  /* 0x00001fff63027589 */ /* 0x000ea200000e0000 */
[----:B------:R-:W-:Y:S01]  /*0900*/  NOP ;  /* 0x0000000000007918 */ /* 0x000fe20000000000 */
[----:B--2---:R-:W-:-:S13]  /*0910*/  ISETP.NE.AND P0, PT, R2, 0x4, PT ;  /* 0x000000040200780c */ /* 0x004fda0003f05270 */
[----:B------:R-:W-:Y:S05]  /*0920*/  @P0 BRA `(.L_x_12) ;  /* 0x00000000004c0947 */ /* 0x000fea0003800000 */
[----:B-1----:R-:W1:Y:S01]  /*0930*/  S2UR UR5, SR_CgaCtaId ;  /* 0x00000000000579c3 */ /* 0x002e620000008800 */
[----:B------:R-:W-:Y:S01]  /*0940*/  UMOV UR8, 0xe0 ;  /* 0x000000e000087882 */ /* 0x000fe20000000000 */
[----:B------:R-:W-:Y:S01]  /*0950*/  UMOV UR7, 0x400 ;  /* 0x0000040000077882 */ /* 0x000fe20000000000 */
[----:B------:R-:W-:Y:S01]  /*0960*/  USEL UR8, UR8, 0x100, UP3 ;  /* 0x0000010008087887 */ /* 0x000fe20009800000 */
[----:B------:R-:W-:Y:S01]  /*0970*/  UMOV UR4, 0x1 ;  /* 0x0000000100047882 */ /* 0x000fe20000000000 */
[----:B------:R-:W-:Y:S01]  /*0980*/  ELECT P0, URZ, PT ;  /* 0x0000000000ff782f */ /* 0x000fe20003800000 */
[----:B------:R-:W-:-:S04]  /*0990*/  UIADD3 UR10, UPT, UPT, -UR4, 0x100000, URZ ;  /* 0x00100000040a7890 */ /* 0x000fc8000fffe1ff */
[----:B------:R-:W-:Y:S02]  /*09a0*/  USHF.L.U32 UR11, UR10, 0xb, URZ ;  /* 0x0000000b0a0b7899 */ /* 0x000fe400080006ff */
[----:B------:R-:W-:Y:S02]  /*09b0*/  USHF.L.U32 UR10, UR10, 0x1, URZ ;  /* 0x000000010a0a7899 */ /* 0x000fe400080006ff */
[----:B------:R-:W-:-:S04]  /*09c0*/  UIADD3 UR8, UPT, UPT, -UR8, 0x100000, URZ ;  /* 0x0010000008087890 */ /* 0x000fc8000fffe1ff */
[----:B------:R-:W-:Y:S02]  /*09d0*/  USHF.L.U32 UR9, UR8, 0xb, URZ ;  /* 0x0000000b08097899 */ /* 0x000fe400080006ff */
[----:B------:R-:W-:Y:S02]  /*09e0*/  USHF.L.U32 UR8, UR8, 0x1, URZ ;  /* 0x0000000108087899 */ /* 0x000fe400080006ff */
[----:B-1----:R-:W-:Y:S01]  /*09f0*/  ULEA UR5, UR5, UR7, 0x18 ;  /* 0x0000000705057291 */ /* 0x002fe2000f8ec0ff */
[----:B------:R-:W1:Y:S11]  /*0a00*/  FENCE.VIEW.ASYNC.S ;  /* 0x00000000000073c6 */ /* 0x000e760000000000 */
[----:B-1----:R2:W1:Y:S01]  /*0a10*/  SYNCS.EXCH.64 URZ, [UR5+0xb0], UR10 ;  /* 0x0000b00a05ff75b2 */ /* 0x0024620008000100 */
[----:B------:R2:W1:Y:S01]  /*0a20*/  SYNCS.EXCH.64 URZ, [UR5+0xc0], UR8 ;  /* 0x0000c00805ff75b2 */ /* 0x0004620008000100 */
[----:B------:R2:W1:Y:S01]  /*0a30*/  SYNCS.EXCH.64 URZ, [UR5+0xb8], UR10 ;  /* 0x0000b80a05ff75b2 */ /* 0x0004620008000100 */
[----:B------:R2:W1:Y:S02]  /*0a40*/  SYNCS.EXCH.64 URZ, [UR5+0xc8], UR8 ;  /* 0x0000c80805ff75b2 */ /* 0x0004640008000100 */
[----:B--2---:R-:W-:Y:S01]  /*0a50*/  NOP ;  /* 0x0000000000007918 */ /* 0x004fe20000000000 */
.L_x_12:
        /* <DEDUP_REMOVED lines=26> */
.L_x_13:
        /* <DEDUP_REMOVED lines=18> */
.L_x_14:
[----:B-1----:R-:W1:Y:S01]  /*0d20*/  S2UR UR5, SR_CTAID.X ;  /* 0x00000000000579c3 */ /* 0x002e620000002500 */
[----:B------:R-:W-:-:S05]  /*0d30*/  CS2R.32 R93, SR_CgaSize ;  /* 0x00000000005d7805 */ /* 0x000fca0000008a00 */
[----:B------:R-:W-:-:S05]  /*0d40*/  IMAD R93, R93, -0xa0, RZ ;  /* 0xffffff605d5d7824 */ /* 0x000fca00078e02ff */
[----:B------:R-:W-:-:S14]  /*0d50*/  R2UR UR8, R93 ;  /* 0x000000005d0872ca */ /* 0x000fdc00000e0000 */
[----:B------:R-:W2:Y:S01]  /*0d60*/  LDCU UR8, c[0x0][UR8+0x2b0] ;  /* 0x00005600080877ac */ /* 0x000ea20008000800 */
[----:B------:R-:W-:Y:S01]  /*0d70*/  NOP ;  /* 0x0000000000007918 */ /* 0x000fe20000000000 */
[----:B------:R-:W-:-:S05]  /*0d80*/  CS2R.32 R93, SR_CgaSize ;  /* 0x00000000005d7805 */ /* 0x000fca0000008a00 */
[----:B------:R-:W-:-:S05]  /*0d90*/  IMAD R93, R93, -0xa0, RZ ;  /* 0xffffff605d5d7824 */ /* 0x000fca00078e02ff */
[----:B------:R-:W-:-:S14]  /*0da0*/  R2UR UR7, R93 ;  /* 0x000000005d0772ca */ /* 0x000fdc00000e0000 */
[----:B------:R-:W3:Y:S01]  /*0db0*/  LDCU UR7, c[0x0][UR7+0x2b4] ;  /* 0x00005680070777ac */ /* 0x000ee20008000800 */
[----:B------:R-:W4:Y:S08]  /*0dc0*/  S2UR UR4, SR_CTAID.Y ;  /* 0x00000000000479c3 */ /* 0x000f300000002600 */
[----:B------:R-:W3:Y:S01]  /*0dd0*/  LDC R10, c[0x0][0xb24] ;  /* 0x0002c900ff0a7b82 */ /* 0x000ee20000000800 */
[----:B-1----:R-:W-:-:S02]  /*0de0*/  I2FP.F32.U32 R93, UR5 ;  /* 0x00000005005d7c45 */ /* 0x002fc40008201000 */
[----:B------:R-:W-:-:S05]  /*0df0*/  CS2R.32 R3, SR_CgaSize ;  /* 0x0000000000037805 */ /* 0x000fca0000008a00 */
[----:B------:R-:W-:-:S06]  /*0e00*/  IMAD R3, R3, -0xa0, RZ ;  /* 0xffffff6003037824 */ /* 0x000fcc00078e02ff */
[----:B------:R-:W1:Y:S01]  /*0e10*/  LDC R3, c[0x0][R3+0x2a0] ;  /* 0x0000a80003037b82 */ /* 0x000e620000000800 */
[----:B------:R-:W-:Y:S01]  /*0e20*/  MOV R15, UR5 ;  /* 0x00000005000f7c02 */ /* 0x000fe20008000f00 */
[----:B--2---:R-:W-:Y:S01]  /*0e30*/  FMUL R93, R93, UR8 ;  /* 0x000000085d5d7c20 */ /* 0x004fe20008400000 */
[----:B----4-:R-:W-:Y:S02]  /*0e40*/  I2FP.F32.U32 R92, UR4 ;  /* 0x00000004005c7c45 */ /* 0x010fe40008201000 */
[----:B------:R-:W-:-:S05]  /*0e50*/  CS2R.32 R2, SR_CgaSize ;  /* 0x0000000000027805 */ /* 0x000fca0000008a00 */
[----:B------:R-:W-:-:S06]  /*0e60*/  IMAD R2, R2, -0xa0, RZ ;  /* 0xffffff6002027824 */ /* 0x000fcc00078e02ff */
[----:B------:R-:W2:Y:S01]  /*0e70*/  LDC R2, c[0x0][R2+0x2a4] ;  /* 0x0000a90002027b82 */ /* 0x000ea20000000800 */
[----:B------:R-:W-:Y:S01]  /*0e80*/  MOV R14, UR4 ;  /* 0x00000004000e7c02 */ /* 0x000fe20008000f00 */
[----:B------:R-:W4:Y:S01]  /*0e90*/  F2I.U32.TRUNC.NTZ R93, R93 ;  /* 0x0000005d005d7305 */ /* 0x000f22000020f000 */
[----:B---3--:R-:W-:-:S05]  /*0ea0*/  FMUL R92, R92, UR7 ;  /* 0x000000075c5c7c20 */ /* 0x008fca0008400000 */
[----:B------:R-:W-:Y:S01]  /*0eb0*/  BAR.SYNC.DEFER_BLOCKING 0x0 ;  /* 0x0000000000007b1d */ /* 0x000fe20000010000 */
[----:B------:R-:W-:-:S05]  /*0ec0*/  ISETP.GE.AND P0, PT, R10, 0x1, PT ;  /* 0x000000010a00780c */ /* 0x000fca0003f06270 */
[----:B------:R-:W3:Y:S02]  /*0ed0*/  F2I.U32.TRUNC.NTZ R92, R92 ;  /* 0x0000005c005c7305 */ /* 0x000ee4000020f000 */
[----:B------:R-:W2:Y:S01]  /*0ee0*/  S2UR UR44, SR_CTAID.Z ;  /* 0x00000000002c79c3 */ /* 0x000ea20000002700 */
[----:B----4-:R-:W-:-:S05]  /*0ef0*/  IADD3 R93, PT, PT, -R93, RZ, RZ ;  /* 0x000000ff5d5d7210 */ /* 0x010fca0007ffe1ff */
[----:B-1----:R-:W-:Y:S01]  /*0f00*/  IMAD R93, R3, R93, UR5 ;  /* 0x00000005035d7e24 */ /* 0x002fe2000f8e025d */
[----:B---3--:R-:W-:-:S05]  /*0f10*/  IADD3 R92, PT, PT, -R92, RZ, RZ ;  /* 0x000000ff5c5c7210 */ /* 0x008fca0007ffe1ff */
[----:B--2---:R-:W-:Y:S01]  /*0f20*/  IMAD R92, R2, R92, UR4 ;  /* 0x00000004025c7e24 */ /* 0x004fe2000f8e025c */
[----:B------:R-:W-:Y:S06]  /*0f30*/  @!P0 BRA `(.L_x_15) ;  /* 0x0000000000b88947 */ /* 0x000fec0003800000 */
[----:B------:R-:W1:Y:S01]  /*0f40*/  LDC.64 R4, c[0x0][0xb18] ;  /* 0x0002c600ff047b82 */ /* 0x000e620000000a00 */
[----:B------:R-:W-:-:S07]  /*0f50*/  ISETP.NE.AND P0, PT, R10, 0x1, PT ;  /* 0x000000010a00780c */ /* 0x000fce0003f05270 */
[----:B------:R-:W2:Y:S08]  /*0f60*/  LDC R9, c[0x0][0xb0c] ;  /* 0x0002c300ff097b82 */ /* 0x000eb00000000800 */
[----:B------:R-:W3:Y:S08]  /*0f70*/  LDC R12, c[0x0][0x370] ;  /* 0x0000dc00ff0c7b82 */ /* 0x000ef00000000800 */
[----:B------:R-:W4:Y:S01]  /*0f80*/  LDC R11, c[0x0][0x374] ;  /* 0x0000dd00ff0b7b82 */ /* 0x000f220000000800 */
[----:B-1----:R-:W-:-:S07]  /*0f90*/  ISETP.NE.AND P1, PT, R4, 0x1, PT ;  /* 0x000000010400780c */ /* 0x002fce0003f25270 */
[----:B------:R-:W3:Y:S01]  /*0fa0*/  LDC.64 R6, c[0x0][0xb10] ;  /* 0x0002c400ff067b82 */ /* 0x000ee20000000a00 */
[----:B--2---:R-:W-:-:S07]  /*0fb0*/  ISETP.NE.AND P2, PT, R9, 0x1, PT ;  /* 0x000000010900780c */ /* 0x004fce0003f45270 */
[----:B------:R-:W1:Y:S08]  /*0fc0*/  LDC R8, c[0x0][0xb20] ;  /* 0x0002c800ff087b82 */ /* 0x000e700000000800 */
[----:B------:R-:W2:Y:S01]  /*0fd0*/  LDC.64 R2, c[0x0][0xb28] ;  /* 0x0002ca00ff027b82 */ /* 0x000ea20000000a00 */
[----:B----4-:R-:W-:-:S04]  /*0fe0*/  IMAD.HI.U32 R13, R11, R5, RZ ;  /* 0x000000050b0d7227 */ /* 0x010fc800078e00ff */
[----:B------:R-:W-:-:S04]  /*0ff0*/  IMAD.HI.U32 R5, R14, R5, RZ ;  /* 0x000000050e057227 */ /* 0x000fc800078e00ff */
[----:B---3--:R-:W-:-:S05]  /*1000*/  IMAD.HI.U32 R16, R12, R6, RZ ;  /* 0x000000060c107227 */ /* 0x008fca00078e00ff */
[-C--:B------:R-:W-:Y:S01]  /*1010*/  @P2 SHF.R.U32.HI R12, RZ, R7.reuse, R16 ;  /* 0x00000007ff0c2219 */ /* 0x080fe20000011610 */
[----:B------:R-:W-:Y:S01]  /*1020*/  IMAD.HI.U32 R16, R15, R6, RZ ;  /* 0x000000060f107227 */ /* 0x000fe200078e00ff */
[-C--:B-1----:R-:W-:Y:S02]  /*1030*/  @P1 SHF.R.U32.HI R11, RZ, R8.reuse, R13 ;  /* 0x00000008ff0b1219 */ /* 0x082fe4000001160d */
[----:B------:R-:W-:Y:S02]  /*1040*/  SHF.R.U32.HI R5, RZ, R8, R5 ;  /* 0x00000008ff057219 */ /* 0x000fe40000011605 */
[----:B------:R-:W-:Y:S02]  /*1050*/  SHF.R.U32.HI R16, RZ, R7, R16 ;  /* 0x00000007ff107219 */ /* 0x000fe40000011610 */
[----:B------:R-:W-:Y:S01]  /*1060*/  SEL R5, R14, R5, !P1 ;  /* 0x000000050e057207 */ /* 0x000fe20004800000 */
[----:B--2---:R-:W-:Y:S01]  /*1070*/  IMAD.HI.U32 R13, R11, R2, RZ ;  /* 0x000000020b0d7227 */ /* 0x004fe200078e00ff */
[----:B------:R-:W-:-:S03]  /*1080*/  SEL R16, R15, R16, !P2 ;  /* 0x000000100f107207 */ /* 0x000fc60005000000 */
[----:B------:R-:W-:Y:S01]  /*1090*/  IMAD.HI.U32 R6, R12, R2, RZ ;  /* 0x000000020c067227 */ /* 0x000fe200078e00ff */
[----:B------:R-:W-:-:S04]  /*10a0*/  @P0 SHF.R.U32.HI R11, RZ, R3, R13 ;  /* 0x00000003ff0b0219 */ /* 0x000fc8000001160d */
[----:B------:R-:W-:Y:S01]  /*10b0*/  @P0 SHF.R.U32.HI R12, RZ, R3, R6 ;  /* 0x00000003ff0c0219 */ /* 0x000fe20000011606 */
[----:B------:R-:W-:-:S04]  /*10c0*/  IMAD R11, R11, R10, RZ ;  /* 0x0000000a0b0b7224 */ /* 0x000fc800078e02ff */
[----:B------:R-:W-:Y:S01]  /*10d0*/  IMAD R6, R12, R10, RZ ;  /* 0x0000000a0c067224 */ /* 0x000fe200078e02ff */
[----:B------:R-:W-:-:S04]  /*10e0*/  ISETP.GE.AND P1, PT, R5, R11, PT ;  /* 0x0000000b0500720c */ /* 0x000fc80003f26270 */
[----:B------:R-:W-:Y:S01]  /*10f0*/  ISETP.GE.OR P1, PT, R16, R6, P1 ;  /* 0x000000061000720c */ /* 0x000fe20000f26670 */
[----:B------:R-:W-:-:S05]  /*1100*/  IMAD.HI.U32 R6, R5, R2, RZ ;  /* 0x0000000205067227 */ /* 0x000fca00078e00ff */
[----:B------:R-:W-:-:S04]  /*1110*/  SHF.R.U32.HI R6, RZ, R3, R6 ;  /* 0x00000003ff067219 */ /* 0x000fc80000011606 */
[----:B------:R-:W-:-:S03]  /*1120*/  SEL R6, R5, R6, !P0 ;  /* 0x0000000605067207 */ /* 0x000fc60004000000 */
[----:B------:R-:W-:Y:S01]  /*1130*/  @!P1 IMAD.HI.U32 R7, R16, R2, RZ ;  /* 0x0000000210079227 */ /* 0x000fe200078e00ff */
[----:B------:R-:W-:-:S04]  /*1140*/  IADD3 R2, PT, PT, -R6, RZ, RZ ;  /* 0x000000ff06027210 */ /* 0x000fc80007ffe1ff */
[----:B------:R-:W-:Y:S01]  /*1150*/  @!P1 SHF.R.U32.HI R3, RZ, R3, R7 ;  /* 0x00000003ff039219 */ /* 0x000fe20000011607 */
[----:B------:R-:W-:Y:S01]  /*1160*/  IMAD R2, R10, R2, R5 ;  /* 0x000000020a027224 */ /* 0x000fe200078e0205 */
[----:B------:R-:W-:Y:S02]  /*1170*/  IADD3 R7, PT, PT, -R5, RZ, RZ ;  /* 0x000000ff05077210 */ /* 0x000fe40007ffe1ff */
[----:B------:R-:W-:-:S03]  /*1180*/  @!P1 SEL R3, R16, R3, !P0 ;  /* 0x0000000310039207 */ /* 0x000fc60004000000 */
[----:B------:R-:W-:Y:S02]  /*1190*/  IMAD R7, R4, R7, R14 ;  /* 0x0000000704077224 */ /* 0x000fe400078e020e */
[--C-:B------:R-:W-:Y:S02]  /*11a0*/  @!P1 IMAD.IADD R6, R6, 0x1, -R3.reuse ;  /* 0x0000000106069824 */ /* 0x100fe400078e0a03 */
[----:B------:R-:W-:Y:S01]  /*11b0*/  @!P1 IMAD R3, R2, R12, R3 ;  /* 0x0000000c02039224 */ /* 0x000fe200078e0203 */
[----:B------:R-:W-:Y:S01]  /*11c0*/  IADD3 R2, PT, PT, -R16, RZ, RZ ;  /* 0x000000ff10027210 */ /* 0x000fe20007ffe1ff */
[----:B------:R-:W-:Y:S02]  /*11d0*/  @!P1 IMAD R5, R6, R10, R16 ;  /* 0x0000000a06059224 */ /* 0x000fe400078e0210 */
[----:B------:R-:W-:Y:S02]  /*11e0*/  @!P1 IMAD.MOV.U32 R16, RZ, RZ, R3 ;  /* 0x000000ffff109224 */ /* 0x000fe400078e0003 */
[----:B------:R-:W-:-:S02]  /*11f0*/  IMAD R2, R9, R2, R15 ;  /* 0x0000000209027224 */ /* 0x000fc400078e020f */
[----:B------:R-:W-:Y:S02]  /*1200*/  IMAD R14, R5, R4, R7 ;  /* 0x00000004050e7224 */ /* 0x000fe400078e0207 */
[----:B------:R-:W-:Y:S02]  /*1210*/  IMAD R15, R16, R9, R2 ;  /* 0x00000009100f7224 */ /* 0x000fe400078e0202 */
.L_x_15:
[----:B------:R-:W1:Y:S01]  /*1220*/  LDCU UR4, c[0x0][0xb30] ;  /* 0x00016600ff0477ac */ /* 0x000e620008000800 */
[----:B------:R-:W2:Y:S08]  /*1230*/  S2UR UR45, SR_CgaCtaId ;  /* 0x00000000002d79c3 */ /* 0x000eb00000008800 */
[----:B------:R-:W3:Y:S01]  /*1240*/  LDC R42, c[0x0][0xb24] ;  /* 0x0002c900ff2a7b82 */ /* 0x000ee20000000800 */
[----:B-1----:R-:W-:-:S09]  /*1250*/  UISETP.NE.AND UP0, UPT, UR4, 0x1, UPT ;  /* 0x000000010400788c */ /* 0x002fd2000bf05270 */
[----:B--2---:R-:W-:Y:S05]  /*1260*/  BRA.U UP0, `(.L_x_16) ;  /* 0x0000000100407547 */ /* 0x004fea000b800000 */
[----:B------:R-:W1:Y:S08]  /*1270*/  LDC.64 R4, c[0x0][0xb10] ;  /* 0x0002c400ff047b82 */ /* 0x000e700000000a00 */
[----:B------:R-:W2:Y:S08]  /*1280*/  LDC.64 R2, c[0x0][0xb18] ;  /* 0x0002c600ff027b82 */ /* 0x000eb00000000a00 */
[----:B------:R-:W4:Y:S08]  /*1290*/  LDC R6, c[0x0][0xb20] ;  /* 0x0002c800ff067b82 */ /* 0x000f300000000800 */
[----:B------:R-:W3:Y:S01]  /*12a0*/  LDC R7, c[0x0][0xb0c] ;  /* 0x0002c300ff077b82 */ /* 0x000ee20000000800 */
[----:B-1----:R-:W-:-:S05]  /*12b0*/  IMAD.HI.U32 R4, R15, R4, RZ ;  /* 0x000000040f047227 */ /* 0x002fca00078e00ff */
[----:B------:R-:W-:Y:S01]  /*12c0*/  SHF.R.U32.HI R4, RZ, R5, R4 ;  /* 0x00000005ff047219 */ /* 0x000fe20000011604 */
[----:B--2---:R-:W-:Y:S01]  /*12d0*/  IMAD.HI.U32 R3, R14, R3, RZ ;  /* 0x000000030e037227 */ /* 0x004fe200078e00ff */
[----:B------:R-:W-:-:S04]  /*12e0*/  ISETP.NE.AND P0, PT, R2, 0x1, PT ;  /* 0x000000010200780c */ /* 0x000fc80003f05270 */
[----:B----4-:R-:W-:-:S04]  /*12f0*/  SHF.R.U32.HI R3, RZ, R6, R3 ;  /* 0x00000006ff037219 */ /* 0x010fc80000011603 */
[----:B------:R-:W-:Y:S02]  /*1300*/  SEL R3, R14, R3, !P0 ;  /* 0x000000030e037207 */ /* 0x000fe40004000000 */
[----:B---3--:R-:W-:-:S04]  /*1310*/  ISETP.NE.AND P1, PT, R7, 0x1, PT ;  /* 0x000000010700780c */ /* 0x008fc80003f25270 */
[----:B------:R-:W-:-:S05]  /*1320*/  SEL R4, R15, R4, !P1 ;  /* 0x000000040f047207 */ /* 0x000fca0004800000 */
[----:B------:R-:W-:Y:S02]  /*1330*/  IMAD.IADD R5, R3, 0x1, -R4 ;  /* 0x0000000103057824 */ /* 0x000fe400078e0a04 */
[----:B------:R-:W-:Y:S02]  /*1340*/  IMAD.IADD R3, R4, 0x1, -R3 ;  /* 0x0000000104037824 */ /* 0x000fe400078e0a03 */
[----:B------:R-:W-:Y:S02]  /*1350*/  IMAD R15, R5, R7, R15 ;  /* 0x00000007050f7224 */ /* 0x000fe400078e020f */
[----:B------:R-:W-:-:S07]  /*1360*/  IMAD R14, R3, R2, R14 ;  /* 0x00000002030e7224 */ /* 0x000fce00078e020e */
.L_x_16:
[----:B------:R-:W-:Y:S01]  /*1370*/  BAR.SYNC.DEFER_BLOCKING 0x0 ;  /* 0x0000000000007b1d */ /* 0x000fe20000010000 */
[----:B------:R-:W-:Y:S01]  /*1380*/  UISETP.NE.AND UP0, UPT, UR6, 0x2, UPT ;  /* 0x000000020600788c */ /* 0x000fe2000bf05270 */
[----:B------:R-:W-:Y:S02]  /*1390*/  ISETP.NE.OR P5, PT, R0, 0x2, !P5 ;  /* 0x000000020000780c */ /* 0x000fe40006fa5670 */
[----:B------:R-:W-:-:S06]  /*13a0*/  LOP3.LUT R2, R109, 0x1f, RZ, 0xc0, !PT ;  /* 0x0000001f6d027812 */ /* 0x000fcc00078ec0ff */
[----:B------:R-:W-:Y:S05]  /*13b0*/  BRA.U UP0, `(.L_x_17) ;  /* 0x0000001100987547 */ /* 0x000fea000b800000 */
[----:B------:R-:W1:Y:S01]  /*13c0*/  LDCU UR13, c[0x0][0x38c] ;  /* 0x00007180ff0d77ac */ /* 0x000e620008000800 */
[----:B------:R-:W2:Y:S01]  /*13d0*/  LDC R8, c[0x0][0x370] ;  /* 0x0000dc00ff087b82 */ /* 0x000ea20000000800 */
[----:B------:R-:W-:Y:S01]  /*13e0*/  HFMA2 R16, -RZ, RZ, 0, 0 ;  /* 0x00000000ff107431 */ /* 0x000fe200000001ff */
[----:B------:R-:W-:Y:S01]  /*13f0*/  ISETP.EQ.OR P4, PT, R2, RZ, P5 ;  /* 0x000000ff0200720c */ /* 0x000fe20002f82670 */
[----:B------:R-:W-:Y:S01]  /*1400*/  IMAD.MOV.U32 R17, RZ, RZ, 0x1 ;  /* 0x00000001ff117424 */ /* 0x000fe200078e00ff */
[----:B------:R-:W-:Y:S01]  /*1410*/  CS2R R12, SRZ ;  /* 0x00000000000c7805 */ /* 0x000fe2000001ff00 */
[----:B------:R-:W-:Y:S01]  /*1420*/  IMAD.MOV.U32 R11, RZ, RZ, 0x1 ;  /* 0x00000001ff0b7424 */ /* 0x000fe200078e00ff */
[----:B------:R-:W4:Y:S02]  /*1430*/  LDCU.64 UR22, c[0x0][0x348] ;  /* 0x00006900ff1677ac */ /* 0x000f240008000a00 */
[----:B------:R-:W2:Y:S01]  /*1440*/  LDC R0, c[0x0][0x374] ;  /* 0x0000dd00ff007b82 */ /* 0x000ea20000000800 */
[----:B------:R-:W-:Y:S01]  /*1450*/  UMOV UR6, URZ ;  /* 0x000000ff00067c82 */ /* 0x000fe20008000000 */
[----:B-1----:R-:W-:-:S04]  /*1460*/  UIADD3 UR5, UPT, UPT, UR13, 0x3f, URZ ;  /* 0x0000003f0d057890 */ /* 0x002fc8000fffe0ff */
[----:B------:R-:W-:-:S04]  /*1470*/  USHF.R.S32.HI UR4, URZ, 0x1f, UR5 ;  /* 0x0000001fff047899 */ /* 0x000fc80008011405 */
[----:B------:R-:W-:-:S04]  /*1480*/  ULEA.HI UR4, UR4, UR5, URZ, 0x6 ;  /* 0x0000000504047291 */ /* 0x000fc8000f8f30ff */
[----:B------:R-:W-:Y:S02]  /*1490*/  USHF.R.S32.HI UR15, URZ, 0x6, UR4 ;  /* 0x00000006ff0f7899 */ /* 0x000fe40008011404 */
[----:B------:R-:W-:Y:S02]  /*14a0*/  UIADD3 UR4, UPT, UPT, UR13, -0x1, URZ ;  /* 0xffffffff0d047890 */ /* 0x000fe4000fffe0ff */
[----:B------:R-:W-:Y:S02]  /*14b0*/  UISETP.LT.U32.AND UP0, UPT, UR15, 0x6, UPT ;  /* 0x000000060f00788c */ /* 0x000fe4000bf01070 */
[----:B------:R-:W-:Y:S02]  /*14c0*/  UISETP.GE.U32.AND UP1, UPT, UR4, -0x7f, UPT ;  /* 0xffffff810400788c */ /* 0x000fe4000bf26070 */
[----:B------:R-:W-:Y:S02]  /*14d0*/  USEL UR14, UR15, 0x6, UP0 ;  /* 0x000000060f0e7887 */ /* 0x000fe40008000000 */
[----:B------:R-:W-:-:S02]  /*14e0*/  UIADD3 UR13, UPT, UPT, UR13, 0x7e, URZ ;  /* 0x0000007e0d0d7890 */ /* 0x000fc4000fffe0ff */
[----:B------:R-:W-:Y:S02]  /*14f0*/  UIADD3 UR5, UPT, UPT, UR14, -0x1, URZ ;  /* 0xffffffff0e057890 */ /* 0x000fe4000fffe0ff */
[----:B------:R-:W-:-:S03]  /*1500*/  UIADD3 UR7, UPT, UPT, UR15, -UR14, URZ ;  /* 0x8000000e0f077290 */ /* 0x000fc6000fffe0ff */
[----:B------:R-:W-:-:S04]  /*1510*/  @UP1 UIADD3 UR5, UPT, UPT, UR14, URZ, URZ ;  /* 0x000000ff0e051290 */ /* 0x000fc8000fffe0ff */
[----:B----4-:R-:W-:-:S12]  /*1520*/  UIADD3 UR5, UPT, UPT, UR5, 0x1, URZ ;  /* 0x0000000105057890 */ /* 0x010fd8000fffe0ff */
.L_x_35:
[----:B------:R-:W-:Y:S01]  /*1530*/  UISETP.NE.AND UP0, UPT, UR45, URZ, UPT ;  /* 0x000000ff2d00728c */ /* 0x000fe2000bf05270 */
[----:B------:R-:W1:Y:S08]  /*1540*/  S2UR UR45, SR_CgaCtaId ;  /* 0x00000000002d79c3 */ /* 0x000e700000008800 */
[----:B------:R-:W-:Y:S05]  /*1550*/  BRA.U UP0, `(.L_x_18) ;  /* 0x0000000100347547 */ /* 0x000fea000b800000 */
[----:B------:R-:W4:Y:S01]  /*1560*/  S2R R2, SR_CgaCtaId ;  /* 0x0000000000027919 */ /* 0x000f220000008800 */
[----:B------:R-:W-:-:S04]  /*1570*/  MOV R3, 0x400 ;  /* 0x0000040000037802 */ /* 0x000fc80000000f00 */
[----:B----4-:R-:W-:Y:S02]  /*1580*/  LEA R2, R2, R3, 0x18 ;  /* 0x0000000302027211 */ /* 0x010fe400078ec0ff */
[----:B------:R-:W-:-:S03]  /*1590*/  SHF.L.U32 R3, R11, 0x1f, RZ ;  /* 0x0000001f0b037819 */ /* 0x000fc600000006ff */
[----:B------:R-:W-:-:S04]  /*15a0*/  IMAD R2, R12, 0x8, R2 ;  /* 0x000000080c027824 */ /* 0x000fc800078e0202 */
[----:B------:R-:W4:Y:S02]  /*15b0*/  SYNCS.PHASECHK.TRANS64.TRYWAIT P0, [R2+URZ+0x120], R3 ;  /* 0x00012003020075a7 */ /* 0x000f2400080011ff */
[----:B----4-:R-:W-:Y:S05]  /*15c0*/  @!P0 BRA `(.L_x_19) ;  /* 0x0000007800848947 */ /* 0x010fea0003800000 */
.L_x_135:
[----:B------:R-:W-:Y:S01]  /*15d0*/  VIADD R12, R12, 0x1 ;  /* 0x000000010c0c7836 */ /* 0x000fe20000000000 */
[----:B------:R4:W-:Y:S04]  /*15e0*/  SYNCS.ARRIVE.TRANS64.A1T0 RZ, [R2+URZ+0x110], RZ ;  /* 0x000110ff02ff79a7 */ /* 0x0009e800081000ff */
[----:B------:R-:W-:-:S04]  /*15f0*/  ISETP.NE.AND P0, PT, R12, 0x2, PT ;  /* 0x000000020c00780c */ /* 0x000fc80003f05270 */
[----:B------:R-:W-:Y:S02]  /*1600*/  SEL R12, R12, RZ, P0 ;  /* 0x000000ff0c0c7207 */ /* 0x000fe40000000000 */
[----:B----4-:R-:W-:-:S04]  /*1610*/  SEL R2, RZ, 0x1, P0 ;  /* 0x00000001ff027807 */ /* 0x010fc80000000000 */
[----:B------:R-:W-:-:S07]  /*1620*/  LOP3.LUT R11, R11, R2, RZ, 0x3c, !PT ;  /* 0x000000020b0b7212 */ /* 0x000fce00078e3cff */
.L_x_18:
[----:B------:R-:W-:Y:S01]  /*1630*/  UMOV UR4, 0x400 ;  /* 0x0000040000047882 */ /* 0x000fe20000000000 */
[----:B------:R-:W-:Y:S01]  /*1640*/  SHF.L.U32 R2, R17, 0x1f, RZ ;  /* 0x0000001f11027819 */ /* 0x000fe200000006ff */
[----:B-1----:R-:W-:Y:S01]  /*1650*/  ULEA UR4, UR45, UR4, 0x18 ;  /* 0x000000042d047291 */ /* 0x002fe2000f8ec0ff */
[----:B------:R-:W-:Y:S01]  /*1660*/  R2UR UR43, R15 ;  /* 0x000000000f2b72ca */ /* 0x000fe200000e0000 */
[----:B------:R-:W-:Y:S01]  /*1670*/  UISETP.GE.U32.AND UP0, UPT, UR13, 0x7f, UPT ;  /* 0x0000007f0d00788c */ /* 0x000fe2000bf06070 */
[----:B------:R-:W-:Y:S01]  /*1680*/  R2UR UR11, R14 ;  /* 0x000000000e0b72ca */ /* 0x000fe200000e0000 */
[----:B------:R-:W-:Y:S01]  /*1690*/  ULEA UR8, UR6, UR4, 0x3 ;  /* 0x0000000406087291 */ /* 0x000fe2000f8e18ff */
[----:B------:R-:W-:-:S08]  /*16a0*/  UMOV UR24, URZ ;  /* 0x000000ff00187c82 */ /* 0x000fd00008000000 */
[----:B------:R1:W4:Y:S01]  /*16b0*/  SYNCS.PHASECHK.TRANS64.TRYWAIT P0, [UR8+0x30], R2 ;  /* 0x00003002ff0075a7 */ /* 0x0003220008001108 */
[----:B------:R-:W-:Y:S02]  /*16c0*/  USHF.L.U32 UR43, UR43, 0x7, URZ ;  /* 0x000000072b2b7899 */ /* 0x000fe400080006ff */
[----:B------:R-:W-:Y:S01]  /*16d0*/  USHF.L.U32 UR11, UR11, 0x7, URZ ;  /* 0x000000070b0b7899 */ /* 0x000fe200080006ff */
[----:B------:R-:W-:Y:S11]  /*16e0*/  BRA.U !UP0, `(.L_x_20) ;  /* 0x0000000108a47547 */ /* 0x000ff6000b800000 */
[----:B------:R-:W-:Y:S01]  /*16f0*/  UMOV UR16, URZ ;  /* 0x000000ff00107c82 */ /* 0x000fe20008000000 */
[----:B------:R-:W-:-:S05]  /*1700*/  UMOV UR17, UR6 ;  /* 0x0000000600117c82 */ /* 0x000fca0008000000 */
.L_x_25:
[----:B-1----:R-:W-:Y:S01]  /*1710*/  ULEA UR41, UR17, UR4, 0x3 ;  /* 0x0000000411297291 */ /* 0x002fe2000f8e18ff */
[----:B----4-:R-:W-:Y:S01]  /*1720*/  @!P5 MOV R3, 0x8000 ;  /* 0x000080000003d802 */ /* 0x010fe20000000f00 */
[----:B----4-:R-:W-:Y:S10]  /*1730*/  @P0 BRA `(.L_x_21) ;  /* 0x00000000000c0947 */ /* 0x010ff40003800000 */
[----:B------:R-:W-:-:S04]  /*1740*/  SHF.L.U32 R4, R17, 0x1f, RZ ;  /* 0x0000001f11047819 */ /* 0x000fc800000006ff */
[----:B------:R-:W4:Y:S02]  /*1750*/  SYNCS.PHASECHK.TRANS64.TRYWAIT P0, [UR41+0x30], R4 ;  /* 0x00003004ff0075a7 */ /* 0x000f240008001129 */
[----:B----4-:R-:W-:Y:S05]  /*1760*/  @!P0 BRA `(.L_x_22) ;  /* 0x0000007800308947 */ /* 0x010fea0003800000 */
.L_x_21:
[----:B------:R4:W-:Y:S01]  /*1770*/  @!P5 SYNCS.ARRIVE.TRANS64 RZ, [UR41], R3 ;  /* 0x00000003ffffd9a7 */ /* 0x0009e20008000029 */
[----:B------:R-:W-:Y:S04]  /*1780*/  BSSY.RECONVERGENT B0, `(.L_x_23) ;  /* 0x0000003000007945 */ /* 0x000fe80003800200 */
[----:B------:R-:W-:Y:S05]  /*1790*/  @P4 BRA `(.L_x_24) ;  /* 0x0000000000044947 */ /* 0x000fea0003800000 */
[----:B------:R-:W-:Y:S05]  /*17a0*/  BPT.TRAP 0x1 ;  /* 0x000000040000795c */ /* 0x000fea0000300000 */
.L_x_24:
[----:B------:R-:W-:Y:S05]  /*17b0*/  BSYNC.RECONVERGENT B0 ;  /* 0x0000000000007941 */ /* 0x000fea0003800200 */
.L_x_23:
[----:B------:R-:W-:Y:S02]  /*17c0*/  UIADD3 UR6, UPT, UPT, UR17, 0x1, URZ ;  /* 0x0000000111067890 */ /* 0x000fe4000fffe0ff */
[----:B------:R-:W-:Y:S02]  /*17d0*/  UIADD3 UR26, UP1, UPT, UR22, 0x80, URZ ;  /* 0x00000080161a7890 */ /* 0x000fe4000ff3e0ff */
[----:B------:R-:W-:Y:S02]  /*17e0*/  UISETP.NE.AND UP0, UPT, UR6, 0x6, UPT ;  /* 0x000000060600788c */ /* 0x000fe4000bf05270 */
[----:B------:R-:W-:Y:S02]  /*17f0*/  USHF.L.U32 UR42, UR16, 0x6, URZ ;  /* 0x00000006102a7899 */ /* 0x000fe400080006ff */
[----:B------:R-:W-:Y:S02]  /*1800*/  USEL UR9, URZ, 0x1, UP0 ;  /* 0x00000001ff097887 */ /* 0x000fe40008000000 */
[----:B------:R-:W-:-:S02]  /*1810*/  USEL UR6, UR6, URZ, UP0 ;  /* 0x000000ff06067287 */ /* 0x000fc40008000000 */
[----:B------:R-:W-:Y:S02]  /*1820*/  UIADD3 UR20, UP0, UPT, UR22, 0x180, URZ ;  /* 0x0000018016147890 */ /* 0x000fe4000ff1e0ff */
[----:B------:R-:W-:Y:S01]  /*1830*/  ULEA UR8, UR6, UR4, 0x3 ;  /* 0x0000000406087291 */ /* 0x000fe2000f8e18ff */
[----:B------:R-:W-:Y:S01]  /*1840*/  LOP3.LUT R17, R17, UR9, RZ, 0x3c, !PT ;  /* 0x0000000911117c12 */ /* 0x000fe2000f8e3cff */
[----:B------:R-:W-:Y:S02]  /*1850*/  UIADD3.X UR27, UPT, UPT, URZ, UR23, URZ, UP1, !UPT ;  /* 0x00000017ff1b7290 */ /* 0x000fe40008ffe4ff */
[----:B------:R-:W-:Y:S01]  /*1860*/  UIADD3.X UR21, UPT, UPT, URZ, UR23, URZ, UP0, !UPT ;  /* 0x00000017ff157290 */ /* 0x000fe200087fe4ff */
[----:B-1----:R-:W-:Y:S01]  /*1870*/  SHF.L.U32 R2, R17, 0x1f, RZ ;  /* 0x0000001f11027819 */ /* 0x002fe200000006ff */
[----:B------:R-:W-:Y:S01]  /*1880*/  UMOV UR18, 0x0 ;  /* 0x0000000000127882 */ /* 0x000fe20000000000 */
[----:B------:R-:W-:Y:S01]  /*1890*/  UMOV UR19, 0x10000000 ;  /* 0x1000000000137882 */ /* 0x000fe20000000000 */
[----:B------:R-:W-:Y:S01]  /*18a0*/  UMOV UR12, UR44 ;  /* 0x0000002c000c7c82 */ /* 0x000fe20008000000 */
[----:B------:R1:W1:Y:S01]  /*18b0*/  SYNCS.PHASECHK.TRANS64.TRYWAIT P0, [UR8+0x30], R2 ;  /* 0x00003002ff0075a7 */ /* 0x0002620008001108 */
[----:B------:R-:W-:Y:S01]  /*18c0*/  ULEA UR8, UR17, UR4, 0xe ;  /* 0x0000000411087291 */ /* 0x000fe2000f8e70ff */
[----:B------:R-:W-:Y:S01]  /*18d0*/  UMOV UR9, UR41 ;  /* 0x0000002900097c82 */ /* 0x000fe20008000000 */
[----:B------:R-:W-:-:S02]  /*18e0*/  UMOV UR10, UR42 ;  /* 0x0000002a000a7c82 */ /* 0x000fc40008000000 */
[----:B------:R-:W-:Y:S02]  /*18f0*/  UIADD3 UR40, UPT, UPT, UR8, 0x8400, URZ ;  /* 0x0000840008287890 */ /* 0x000fe4000fffe0ff */
[----:B------:R-:W-:Y:S02]  /*1900*/  UIADD3 UR8, UPT, UPT, UR8, 0x20400, URZ ;  /* 0x0002040008087890 */ /* 0x000fe4000fffe0ff */
[----:B------:R-:W-:Y:S01]  /*1910*/  UIADD3 UR16, UPT, UPT, UR16, 0x1, URZ ;  /* 0x0000000110107890 */ /* 0x000fe2000fffe0ff */
[----:B------:R-:W-:Y:S01]  /*1920*/  UMOV UR24, UR5 ;  /* 0x0000000500187c82 */ /* 0x000fe20008000000 */
[----:B------:R-:W-:Y:S02]  /*1930*/  UMOV UR17, UR6 ;  /* 0x0000000600117c82 */ /* 0x000fe40008000000 */
[----:B------:R-:W-:Y:S01]  /*1940*/  UISETP.NE.AND UP0, UPT, UR16, UR5, UPT ;  /* 0x000000051000728c */ /* 0x000fe2000bf05270 */
[----:B------:R1:W-:Y:S02]  /*1950*/  UTMALDG.3D [UR40], [UR26], desc[UR18] ;  /* 0x000012281a0075b4 */ /* 0x0003e40008011000 */
[----:B------:R1:W-:Y:S06]  /*1960*/  UTMALDG.3D [UR8], [UR20], desc[UR18] ;  /* 0x00001208140075b4 */ /* 0x0003ec0008011000 */
[----:B------:R-:W-:Y:S05]  /*1970*/  BRA.U UP0, `(.L_x_25) ;  /* 0xfffffffd00647547 */ /* 0x000fea000b83ffff */
.L_x_20:
[----:B-1--4-:R-:W-:Y:S01]  /*1980*/  PLOP3.LUT P0, PT, PT, PT, UP3, 0x80, 0x8 ;  /* 0x000000000008781c */ /* 0x012fe20003f0f038 */
[----:B------:R-:W-:Y:S01]  /*1990*/  ULEA UR8, UR6, UR4, 0x3 ;  /* 0x0000000406087291 */ /* 0x000fe2000f8e18ff */
[----:B------:R-:W-:Y:S01]  /*19a0*/  SHF.L.U32 R2, R17, 0x1f, RZ ;  /* 0x0000001f11027819 */ /* 0x000fe200000006ff */
[----:B------:R-:W-:-:S10]  /*19b0*/  UISETP.GT.AND UP0, UPT, UR15, UR14, UPT ;  /* 0x0000000e0f00728c */ /* 0x000fd4000bf04270 */
[----:B------:R-:W-:Y:S01]  /*19c0*/  @!P0 SYNCS.ARRIVE.TRANS64.A1T0 RZ, [UR4+0xa8], RZ ;  /* 0x0000a8ffffff89a7 */ /* 0x000fe20008100004 */
[----:B------:R1:W4:Y:S01]  /*19d0*/  SYNCS.PHASECHK.TRANS64.TRYWAIT P0, [UR8+0x30], R2 ;  /* 0x00003002ff0075a7 */ /* 0x0003220008001108 */
[----:B------:R-:W-:Y:S05]  /*19e0*/  BRA.U !UP0, `(.L_x_26) ;  /* 0x0000000108a87547 */ /* 0x000fea000b800000 */
[----:B------:R-:W-:Y:S01]  /*19f0*/  UIADD3 UR21, UPT, UPT, UR7, UR24, URZ ;  /* 0x0000001807157290 */ /* 0x000fe2000fffe0ff */
[----:B------:R-:W-:-:S11]  /*1a00*/  UMOV UR25, UR6 ;  /* 0x0000000600197c82 */ /* 0x000fd60008000000 */
.L_x_31:
[----:B-1----:R-:W-:Y:S01]  /*1a10*/  ULEA UR17, UR25, UR4, 0x3 ;  /* 0x0000000419117291 */ /* 0x002fe2000f8e18ff */
[----:B----4-:R-:W-:Y:S01]  /*1a20*/  @!P5 MOV R3, 0x8000 ;  /* 0x000080000003d802 */ /* 0x010fe20000000f00 */
[----:B----4-:R-:W-:Y:S10]  /*1a30*/  @P0 BRA `(.L_x_27) ;  /* 0x00000000000c0947 */ /* 0x010ff40003800000 */
[----:B------:R-:W-:-:S04]  /*1a40*/  SHF.L.U32 R4, R17, 0x1f, RZ ;  /* 0x0000001f11047819 */ /* 0x000fc800000006ff */
[----:B------:R-:W4:Y:S02]  /*1a50*/  SYNCS.PHASECHK.TRANS64.TRYWAIT P0, [UR17+0x30], R4 ;  /* 0x00003004ff0075a7 */ /* 0x000f240008001111 */
[----:B----4-:R-:W-:Y:S05]  /*1a60*/  @!P0 BRA `(.L_x_28) ;  /* 0x0000007400888947 */ /* 0x010fea0003800000 */
.L_x_27:
[----:B------:R4:W-:Y:S01]  /*1a70*/  @!P5 SYNCS.ARRIVE.TRANS64 RZ, [UR17], R3 ;  /* 0x00000003ffffd9a7 */ /* 0x0009e20008000011 */
[----:B------:R-:W-:Y:S04]  /*1a80*/  BSSY.RECONVERGENT B0, `(.L_x_29) ;  /* 0x0000003000007945 */ /* 0x000fe80003800200 */
[----:B------:R-:W-:Y:S05]  /*1a90*/  @P4 BRA `(.L_x_30) ;  /* 0x0000000000044947 */ /* 0x000fea0003800000 */
[----:B------:R-:W-:Y:S05]  /*1aa0*/  BPT.TRAP 0x1 ;  /* 0x000000040000795c */ /* 0x000fea0000300000 */
.L_x_30:
[----:B------:R-:W-:Y:S05]  /*1ab0*/  BSYNC.RECONVERGENT B0 ;  /* 0x0000000000007941 */ /* 0x000fea0003800200 */
.L_x_29:
        /* <DEDUP_REMOVED lines=20> */
[----:B------:R-:W-:Y:S01]  /*1c00*/  UIADD3 UR8, UPT, UPT, UR8, 0x20400, URZ ;  /* 0x0002040008087890 */ /* 0x000fe2000fffe0ff */
[----:B------:R-:W-:Y:S01]  /*1c10*/  UMOV UR9, UR17 ;  /* 0x0000001100097c82 */ /* 0x000fe20008000000 */
[----:B------:R-:W-:Y:S01]  /*1c20*/  UMOV UR10, UR18 ;  /* 0x00000012000a7c82 */ /* 0x000fe20008000000 */
[----:B------:R-:W-:Y:S01]  /*1c30*/  UIADD3 UR24, UPT, UPT, UR24, 0x1, URZ ;  /* 0x0000000118187890 */ /* 0x000fe2000fffe0ff */
[----:B------:R-:W-:-:S03]  /*1c40*/  UMOV UR25, UR6 ;  /* 0x0000000600197c82 */ /* 0x000fc60008000000 */
[----:B------:R1:W-:Y:S01]  /*1c50*/  UTMALDG.3D [UR16], [UR30], desc[UR26] ;  /* 0x00001a101e0075b4 */ /* 0x0003e20008011000 */
[----:B------:R-:W-:Y:S01]  /*1c60*/  UISETP.NE.AND UP0, UPT, UR24, UR21, UPT ;  /* 0x000000151800728c */ /* 0x000fe2000bf05270 */
[----:B------:R1:W-:Y:S08]  /*1c70*/  UTMALDG.3D [UR8], [UR28], desc[UR26] ;  /* 0x00001a081c0075b4 */ /* 0x0003f00008011000 */
[----:B------:R-:W-:Y:S05]  /*1c80*/  BRA.U UP0, `(.L_x_31) ;  /* 0xfffffffd00607547 */ /* 0x000fea000b83ffff */
.L_x_26:
[C---:B-1----:R-:W-:Y:S01]  /*1c90*/  LEA R2, R16.reuse, UR4, 0x3 ;  /* 0x0000000410027c11 */ /* 0x042fe2000f8e18ff */
[----:B------:R-:W-:Y:S01]  /*1ca0*/  NOP ;  /* 0x0000000000007918 */ /* 0x000fe20000000000 */
[----:B----4-:R-:W-:Y:S02]  /*1cb0*/  SHF.L.U32 R3, R13, 0x1f, RZ ;  /* 0x0000001f0d037819 */ /* 0x010fe400000006ff */
[----:B------:R-:W-:Y:S02]  /*1cc0*/  LEA R4, R16, UR4, 0x4 ;  /* 0x0000000410047c11 */ /* 0x000fe4000f8e20ff */
[----:B------:R-:W1:Y:S02]  /*1cd0*/  SYNCS.PHASECHK.TRANS64.TRYWAIT P0, [R2+URZ+0xb0], R3 ;  /* 0x0000b003020075a7 */ /* 0x000e6400080011ff */
[----:B-1----:R-:W-:Y:S05]  /*1ce0*/  @!P0 BRA `(.L_x_32) ;  /* 0x0000007400008947 */ /* 0x002fea0003800000 */
.L_x_138:
[----:B------:R-:W4:Y:S01]  /*1cf0*/  LDS.128 R4, [R4+0x140] ;  /* 0x0001400004047984 */ /* 0x000f220000000c00 */
[----:B---3--:R-:W-:Y:S01]  /*1d00*/  ISETP.GE.AND P0, PT, R42, 0x1, PT ;  /* 0x000000012a00780c */ /* 0x008fe20003f06270 */
[----:B-1----:R-:W-:Y:S01]  /*1d10*/  VIADD R2, R2, 0xc0 ;  /* 0x000000c002027836 */ /* 0x002fe20000000000 */
[----:B------:R-:W-:Y:S01]  /*1d20*/  @!PT LDS RZ, [RZ] ;  /* 0x00000000fffff984 */ /* 0x000fe20000000800 */
[----:B------:R-:W-:Y:S01]  /*1d30*/  @!PT LDS RZ, [RZ] ;  /* 0x00000000fffff984 */ /* 0x000fe20000000800 */
[----:B------:R-:W-:Y:S01]  /*1d40*/  @!PT LDS RZ, [RZ] ;  /* 0x00000000fffff984 */ /* 0x000fe20000000800 */
[----:B------:R-:W-:Y:S01]  /*1d50*/  @!PT LDS RZ, [RZ] ;  /* 0x00000000fffff984 */ /* 0x000fe20000000800 */
[----:B------:R1:W-:Y:S06]  /*1d60*/  MEMBAR.ALL.CTA ;  /* 0x0000000000007992 */ /* 0x0003ec0000008000 */
[----:B-1----:R-:W1:Y:S01]  /*1d70*/  FENCE.VIEW.ASYNC.S ;  /* 0x00000000000073c6 */ /* 0x002e620000000000 */
[----:B------:R-:W-:-:S04]  /*1d80*/  PRMT R2, RZ, 0x654, R2 ;  /* 0x00000654ff027816 */ /* 0x000fc80000000002 */
[----:B-1----:R1:W-:Y:S01]  /*1d90*/  SYNCS.ARRIVE.TRANS64.RED.A1T0 RZ, [R2+URZ], RZ ;  /* 0x000000ff02ff79a7 */ /* 0x0023e200081004ff */
[----:B----4-:R-:W-:-:S13]  /*1da0*/  LOP3.LUT P2, RZ, R6, 0x1, RZ, 0xc0, !PT ;  /* 0x0000000106ff7812 */ /* 0x010fda000784c0ff */
[----:B------:R-:W-:Y:S01]  /*1db0*/  @P2 SHF.R.U32.HI R3, RZ, 0x10, R5 ;  /* 0x00000010ff032819 */ /* 0x000fe20000011605 */
[----:B------:R-:W-:Y:S01]  /*1dc0*/  VOTEU.ANY UP0, P2 ;  /* 0x0000000000ff7886 */ /* 0x000fe20001000100 */
[----:B------:R-:W-:Y:S02]  /*1dd0*/  @P2 MOV R10, R4 ;  /* 0x00000004000a2202 */ /* 0x000fe40000000f00 */
[----:B------:R-:W-:Y:S02]  /*1de0*/  @P2 R2UR.BROADCAST UR8, R3 ;  /* 0x00000000030822ca */ /* 0x000fe400008e0000 */
[----:B------:R-:W-:-:S11]  /*1df0*/  @P2 LOP3.LUT R9, R5, 0xffff, RZ, 0xc0, !PT ;  /* 0x0000ffff05092812 */ /* 0x000fd600078ec0ff */
[----:B------:R-:W-:Y:S01]  /*1e00*/  @UP0 UMOV UR44, UR8 ;  /* 0x00000008002c0c82 */ /* 0x000fe20008000000 */
[----:B-1----:R-:W-:Y:S05]  /*1e10*/  @!P0 BRA `(.L_x_33) ;  /* 0x0000000000b88947 */ /* 0x002fea0003800000 */
[----:B------:R-:W2:Y:S01]  /*1e20*/  LDC.64 R4, c[0x0][0xb18] ;  /* 0x0002c600ff047b82 */ /* 0x000ea20000000a00 */
[----:B------:R-:W-:-:S07]  /*1e30*/  ISETP.NE.AND P3, PT, R42, 0x1, PT ;  /* 0x000000012a00780c */ /* 0x000fce0003f65270 */
[----:B------:R-:W1:Y:S08]  /*1e40*/  LDC.64 R6, c[0x0][0xb10] ;  /* 0x0002c400ff067b82 */ /* 0x000e700000000a00 */
[----:B------:R-:W3:Y:S08]  /*1e50*/  LDC R14, c[0x0][0xb20] ;  /* 0x0002c800ff0e7b82 */ /* 0x000ef00000000800 */
[----:B------:R-:W4:Y:S01]  /*1e60*/  LDC R15, c[0x0][0xb0c] ;  /* 0x0002c300ff0f7b82 */ /* 0x000f220000000800 */
[----:B--2---:R-:W-:Y:S01]  /*1e70*/  IMAD.HI.U32 R19, R0, R5, RZ ;  /* 0x0000000500137227 */ /* 0x004fe200078e00ff */
[----:B------:R-:W-:-:S03]  /*1e80*/  ISETP.NE.AND P0, PT, R4, 0x1, PT ;  /* 0x000000010400780c */ /* 0x000fc60003f05270 */
[----:B------:R-:W-:-:S03]  /*1e90*/  IMAD.HI.U32 R5, R9, R5, RZ ;  /* 0x0000000509057227 */ /* 0x000fc600078e00ff */
[----:B------:R-:W2:Y:S01]  /*1ea0*/  LDC.64 R2, c[0x0][0xb28] ;  /* 0x0002ca00ff027b82 */ /* 0x000ea20000000a00 */
[----:B-1----:R-:W-:-:S04]  /*1eb0*/  IMAD.HI.U32 R20, R8, R6, RZ ;  /* 0x0000000608147227 */ /* 0x002fc800078e00ff */
[----:B------:R-:W-:Y:S01]  /*1ec0*/  IMAD.HI.U32 R21, R10, R6, RZ ;  /* 0x000000060a157227 */ /* 0x000fe200078e00ff */
[----:B------:R-:W-:Y:S02]  /*1ed0*/  SHF.R.U32.HI R20, RZ, R7, R20 ;  /* 0x00000007ff147219 */ /* 0x000fe40000011614 */
[-C--:B---3--:R-:W-:Y:S02]  /*1ee0*/  SHF.R.U32.HI R19, RZ, R14.reuse, R19 ;  /* 0x0000000eff137219 */ /* 0x088fe40000011613 */
[----:B------:R-:W-:Y:S02]  /*1ef0*/  SHF.R.U32.HI R5, RZ, R14, R5 ;  /* 0x0000000eff057219 */ /* 0x000fe40000011605 */
[----:B------:R-:W-:Y:S02]  /*1f00*/  SEL R19, R0, R19, !P0 ;  /* 0x0000001300137207 */ /* 0x000fe40004000000 */
[----:B------:R-:W-:Y:S02]  /*1f10*/  SHF.R.U32.HI R21, RZ, R7, R21 ;  /* 0x00000007ff157219 */ /* 0x000fe40000011615 */
[----:B----4-:R-:W-:-:S02]  /*1f20*/  ISETP.NE.AND P1, PT, R15, 0x1, PT ;  /* 0x000000010f00780c */ /* 0x010fc40003f25270 */
[----:B------:R-:W-:Y:S02]  /*1f30*/  SEL R5, R9, R5, !P0 ;  /* 0x0000000509057207 */ /* 0x000fe40004000000 */
[----:B------:R-:W-:Y:S02]  /*1f40*/  SEL R20, R8, R20, !P1 ;  /* 0x0000001408147207 */ /* 0x000fe40004800000 */
[----:B------:R-:W-:Y:S01]  /*1f50*/  SEL R21, R10, R21, !P1 ;  /* 0x000000150a157207 */ /* 0x000fe20004800000 */
[----:B--2---:R-:W-:-:S04]  /*1f60*/  IMAD.HI.U32 R18, R19, R2, RZ ;  /* 0x0000000213127227 */ /* 0x004fc800078e00ff */
        /* <DEDUP_REMOVED lines=10> */
[----:B------:R-:W-:-:S04]  /*2010*/  @!P0 IMAD.HI.U32 R7, R21, R2, RZ ;  /* 0x0000000215078227 */ /* 0x000fc800078e00ff */
[----:B------:R-:W-:Y:S01]  /*2020*/  IMAD.MOV R2, RZ, RZ, -R6 ;  /* 0x000000ffff027224 */ /* 0x000fe200078e0a06 */
[----:B------:R-:W-:Y:S02]  /*2030*/  @!P0 SHF.R.U32.HI R3, RZ, R3, R7 ;  /* 0x00000003ff038219 */ /* 0x000fe40000011607 */
[----:B------:R-:W-:Y:S01]  /*2040*/  IADD3 R7, PT, PT, -R5, RZ, RZ ;  /* 0x000000ff05077210 */ /* 0x000fe20007ffe1ff */
[----:B------:R-:W-:Y:S01]  /*2050*/  IMAD R2, R42, R2, R5 ;  /* 0x000000022a027224 */ /* 0x000fe200078e0205 */
        /* <DEDUP_REMOVED lines=10> */
.L_x_33:
[----:B------:R-:W1:Y:S02]  /*2100*/  LDCU UR8, c[0x0][0xb30] ;  /* 0x00016600ff0877ac */ /* 0x000e640008000800 */
[----:B-1----:R-:W-:-:S09]  /*2110*/  UISETP.NE.AND UP0, UPT, UR8, 0x1, UPT ;  /* 0x000000010800788c */ /* 0x002fd2000bf05270 */
[----:B------:R-:W-:Y:S05]  /*2120*/  BRA.U UP0, `(.L_x_34) ;  /* 0x0000000100407547 */ /* 0x000fea000b800000 */
[----:B------:R-:W1:Y:S08]  /*2130*/  LDC.64 R4, c[0x0][0xb10] ;  /* 0x0002c400ff047b82 */ /* 0x000e700000000a00 */
[----:B------:R-:W3:Y:S08]  /*2140*/  LDC.64 R2, c[0x0][0xb18] ;  /* 0x0002c600ff027b82 */ /* 0x000ef00000000a00 */
[----:B------:R-:W4:Y:S08]  /*2150*/  LDC R6, c[0x0][0xb20] ;  /* 0x0002c800ff067b82 */ /* 0x000f300000000800 */
[----:B------:R-:W2:Y:S01]  /*2160*/  LDC R7, c[0x0][0xb0c] ;  /* 0x0002c300ff077b82 */ /* 0x000ea20000000800 */
[----:B-1----:R-:W-:-:S05]  /*2170*/  IMAD.HI.U32 R4, R10, R4, RZ ;  /* 0x000000040a047227 */ /* 0x002fca00078e00ff */
[----:B------:R-:W-:Y:S01]  /*2180*/  SHF.R.U32.HI R4, RZ, R5, R4 ;  /* 0x00000005ff047219 */ /* 0x000fe20000011604 */
[----:B---3--:R-:W-:Y:S01]  /*2190*/  IMAD.HI.U32 R3, R9, R3, RZ ;  /* 0x0000000309037227 */ /* 0x008fe200078e00ff */
[----:B------:R-:W-:-:S04]  /*21a0*/  ISETP.NE.AND P0, PT, R2, 0x1, PT ;  /* 0x000000010200780c */ /* 0x000fc80003f05270 */
[----:B----4-:R-:W-:-:S04]  /*21b0*/  SHF.R.U32.HI R3, RZ, R6, R3 ;  /* 0x00000006ff037219 */ /* 0x010fc80000011603 */
[----:B------:R-:W-:Y:S02]  /*21c0*/  SEL R3, R9, R3, !P0 ;  /* 0x0000000309037207 */ /* 0x000fe40004000000 */
[----:B--2---:R-:W-:-:S04]  /*21d0*/  ISETP.NE.AND P1, PT, R7, 0x1, PT ;  /* 0x000000010700780c */ /* 0x004fc80003f25270 */
[----:B------:R-:W-:-:S05]  /*21e0*/  SEL R4, R10, R4, !P1 ;  /* 0x000000040a047207 */ /* 0x000fca0004800000 */
[----:B------:R-:W-:Y:S02]  /*21f0*/  IMAD.IADD R5, R3, 0x1, -R4 ;  /* 0x0000000103057824 */ /* 0x000fe400078e0a04 */
[----:B------:R-:W-:Y:S02]  /*2200*/  IMAD.IADD R3, R4, 0x1, -R3 ;  /* 0x0000000104037824 */ /* 0x000fe400078e0a03 */
[----:B------:R-:W-:Y:S02]  /*2210*/  IMAD R10, R5, R7, R10 ;  /* 0x00000007050a7224 */ /* 0x000fe400078e020a */
[----:B------:R-:W-:-:S07]  /*2220*/  IMAD R9, R3, R2, R9 ;  /* 0x0000000203097224 */ /* 0x000fce00078e0209 */
.L_x_34:
[----:B------:R-:W-:Y:S01]  /*2230*/  VIADD R16, R16, 0x1 ;  /* 0x0000000110107836 */ /* 0x000fe20000000000 */
[----:B------:R-:W-:Y:S01]  /*2240*/  UPLOP3.LUT UP3, UPT, UPT, UPT, UPT, 0x80, 0x8 ;  /* 0x000000000008789c */ /* 0x000fe20003f6f070 */
[----:B------:R-:W-:Y:S02]  /*2250*/  IMAD.IADD R15, R10, 0x1, R93 ;  /* 0x000000010a0f7824 */ /* 0x000fe400078e025d */
[----:B------:R-:W-:Y:S01]  /*2260*/  IMAD.IADD R14, R9, 0x1, R92 ;  /* 0x00000001090e7824 */ /* 0x000fe200078e025c */
[----:B------:R-:W-:-:S04]  /*2270*/  ISETP.NE.AND P0, PT, R16, 0x2, PT ;  /* 0x000000021000780c */ /* 0x000fc80003f05270 */
[----:B------:R-:W-:Y:S02]  /*2280*/  SEL R2, RZ, 0x1, P0 ;  /* 0x00000001ff027807 */ /* 0x000fe40000000000 */
[----:B------:R-:W-:Y:S02]  /*2290*/  SEL R16, R16, RZ, P0 ;  /* 0x000000ff10107207 */ /* 0x000fe40000000000 */
[----:B------:R-:W-:Y:S01]  /*22a0*/  LOP3.LUT R13, R13, R2, RZ, 0x3c, !PT ;  /* 0x000000020d0d7212 */ /* 0x000fe200078e3cff */
[----:B------:R-:W-:Y:S06]  /*22b0*/  @P2 BRA `(.L_x_35) ;  /* 0xfffffff0009c2947 */ /* 0x000fec000383ffff */
[----:B------:R-:W-:Y:S01]  /*22c0*/  UIADD3 UR4, UPT, UPT, UR4, 0x30, URZ ;  /* 0x0000003004047890 */ /* 0x000fe2000fffe0ff */
[----:B------:R-:W-:-:S03]  /*22d0*/  SHF.L.U32 R2, R17, 0x1f, RZ ;  /* 0x0000001f11027819 */ /* 0x000fc600000006ff */
[----:B------:R-:W-:-:S09]  /*22e0*/  ULEA UR5, UR6, UR4, 0x3 ;  /* 0x0000000406057291 */ /* 0x000fd2000f8e18ff */
[----:B------:R-:W1:Y:S02]  /*22f0*/  SYNCS.PHASECHK.TRANS64.TRYWAIT P0, [UR5], R2 ;  /* 0x00000002ff0075a7 */ /* 0x000e640008001105 */
[----:B-1----:R-:W-:Y:S05]  /*2300*/  @!P0 BRA `(.L_x_36) ;  /* 0x0000006c008c8947 */ /* 0x002fea0003800000 */
.L_x_140:
[----:B------:R-:W-:-:S04]  /*2310*/  UIADD3 UR6, UPT, UPT, UR6, 0x1, URZ ;  /* 0x0000000106067890 */ /* 0x000fc8000fffe0ff */
[----:B------:R-:W-:-:S04]  /*2320*/  UISETP.NE.AND UP0, UPT, UR6, 0x6, UPT ;  /* 0x000000060600788c */ /* 0x000fc8000bf05270 */
[----:B------:R-:W-:Y:S02]  /*2330*/  USEL UR7, URZ, 0x1, UP0 ;  /* 0x00000001ff077887 */ /* 0x000fe40008000000 */
[----:B------:R-:W-:-:S04]  /*2340*/  USEL UR6, UR6, URZ, UP0 ;  /* 0x000000ff06067287 */ /* 0x000fc80008000000 */
[----:B------:R-:W-:Y:S01]  /*2350*/  ULEA UR5, UR6, UR4, 0x3 ;  /* 0x0000000406057291 */ /* 0x000fe2000f8e18ff */
[----:B-1----:R-:W-:-:S04]  /*2360*/  LOP3.LUT R2, R17, UR7, RZ, 0x3c, !PT ;  /* 0x0000000711027c12 */ /* 0x002fc8000f8e3cff */
[----:B------:R-:W-:-:S04]  /*2370*/  SHF.L.U32 R3, R2, 0x1f, RZ ;  /* 0x0000001f02037819 */ /* 0x000fc800000006ff */
[----:B------:R-:W1:Y:S02]  /*2380*/  SYNCS.PHASECHK.TRANS64.TRYWAIT P0, [UR5], R3 ;  /* 0x00000003ff0075a7 */ /* 0x000e640008001105 */
[----:B-1----:R-:W-:Y:S05]  /*2390*/  @!P0 BRA `(.L_x_37) ;  /* 0x0000006c00808947 */ /* 0x002fea0003800000 */
.L_x_142:
[----:B------:R-:W-:-:S04]  /*23a0*/  UIADD3 UR6, UPT, UPT, UR6, 0x1, URZ ;  /* 0x0000000106067890 */ /* 0x000fc8000fffe0ff */
[----:B------:R-:W-:-:S04]  /*23b0*/  UISETP.NE.AND UP0, UPT, UR6, 0x6, UPT ;  /* 0x000000060600788c */ /* 0x000fc8000bf05270 */
[----:B------:R-:W-:Y:S02]  /*23c0*/  USEL UR7, URZ, 0x1, UP0 ;  /* 0x00000001ff077887 */ /* 0x000fe40008000000 */
[----:B------:R-:W-:-:S04]  /*23d0*/  USEL UR6, UR6, URZ, UP0 ;  /* 0x000000ff06067287 */ /* 0x000fc80008000000 */
[----:B------:R-:W-:Y:S01]  /*23e0*/  ULEA UR5, UR6, UR4, 0x3 ;  /* 0x0000000406057291 */ /* 0x000fe2000f8e18ff */
[----:B------:R-:W-:-:S04]  /*23f0*/  LOP3.LUT R2, R2, UR7, RZ, 0x3c, !PT ;  /* 0x0000000702027c12 */ /* 0x000fc8000f8e3cff */
[----:B-1----:R-:W-:-:S04]  /*2400*/  SHF.L.U32 R3, R2, 0x1f, RZ ;  /* 0x0000001f02037819 */ /* 0x002fc800000006ff */
[----:B------:R-:W1:Y:S02]  /*2410*/  SYNCS.PHASECHK.TRANS64.TRYWAIT P0, [UR5], R3 ;  /* 0x00000003ff0075a7 */ /* 0x000e640008001105 */
[----:B-1----:R-:W-:Y:S05]  /*2420*/  @!P0 BRA `(.L_x_38) ;  /* 0x0000006c00748947 */ /* 0x002fea0003800000 */
.L_x_144:
        /* <DEDUP_REMOVED lines=9> */
.L_x_146:
        /* <DEDUP_REMOVED lines=9> */
.L_x_148:
[----:B------:R-:W-:-:S04]  /*2550*/  UIADD3 UR6, UPT, UPT, UR6, 0x1, URZ ;  /* 0x0000000106067890 */ /* 0x000fc8000fffe0ff */
[----:B------:R-:W-:-:S04]  /*2560*/  UISETP.NE.AND UP0, UPT, UR6, 0x6, UPT ;  /* 0x000000060600788c */ /* 0x000fc8000bf05270 */
[----:B------:R-:W-:Y:S02]  /*2570*/  USEL UR5, URZ, 0x1, UP0 ;  /* 0x00000001ff057887 */ /* 0x000fe40008000000 */
[----:B------:R-:W-:-:S04]  /*2580*/  USEL UR6, UR6, URZ, UP0 ;  /* 0x000000ff06067287 */ /* 0x000fc80008000000 */
[----:B------:R-:W-:Y:S01]  /*2590*/  ULEA UR6, UR6, UR4, 0x3 ;  /* 0x0000000406067291 */ /* 0x000fe2000f8e18ff */
[----:B------:R-:W-:-:S04]  /*25a0*/  LOP3.LUT R2, R2, UR5, RZ, 0x3c, !PT ;  /* 0x0000000502027c12 */ /* 0x000fc8000f8e3cff */
[----:B------:R-:W-:Y:S01]  /*25b0*/  SHF.L.U32 R2, R2, 0x1f, RZ ;  /* 0x0000001f02027819 */ /* 0x000fe200000006ff */
[----:B-12---:R-:W-:-:S07]  /*25c0*/  IMAD.U32 R0, RZ, RZ, UR6 ;  /* 0x00000006ff007e24 */ /* 0x006fce000f8e00ff */
.L_x_41:
[----:B-1----:R1:W2:Y:S02]  /*25d0*/  SYNCS.PHASECHK.TRANS64.TRYWAIT P0, [R0+URZ], R2 ;  /* 0x00000002000075a7 */ /* 0x0022a400080011ff */
[----:B--2---:R-:W-:Y:S05]  /*25e0*/  @!P0 NANOSLEEP.SYNCS 0x989680 ;  /* 0x009896800000895d */ /* 0x004fea0003900000 */
[----:B------:R-:W2:Y:S02]  /*25f0*/  @!P0 SYNCS.PHASECHK.TRANS64 P0, [R0+URZ], R2 ;  /* 0x00000002000085a7 */ /* 0x000ea400080010ff */
[----:B--2---:R-:W-:Y:S05]  /*2600*/  @P0 EXIT ;  /* 0x000000000000094d */ /* 0x004fea0003800000 */
[----:B------:R-:W-:Y:S05]  /*2610*/  BRA `(.L_x_41) ;  /* 0xfffffffc00ec7947 */ /* 0x000fea000383ffff */
.L_x_17:
[----:B------:R-:W-:-:S04]  /*2620*/  UISETP.NE.AND UP0, UPT, UR45, URZ, UPT ;  /* 0x000000ff2d00728c */ /* 0x000fc8000bf05270 */
[----:B------:R-:W-:-:S09]  /*2630*/  UISETP.NE.OR UP0, UPT, UR6, 0x1, UP0 ;  /* 0x000000010600788c */ /* 0x000fd20008705670 */
[----:B------:R-:W-:Y:S05]  /*2640*/  BRA.U UP0, `(.L_x_42) ;  /* 0x0000000500487547 */ /* 0x000fea000b800000 */
[----:B------:R-:W-:Y:S01]  /*2650*/  ISETP.NE.AND P2, PT, R2, RZ, PT ;  /* 0x000000ff0200720c */ /* 0x000fe20003f45270 */
[----:B------:R-:W-:Y:S01]  /*2660*/  IMAD.MOV.U32 R12, RZ, RZ, 0x1 ;  /* 0x00000001ff0c7424 */ /* 0x000fe200078e00ff */
[----:B------:R-:W-:Y:S02]  /*2670*/  CS2R R10, SRZ ;  /* 0x00000000000a7805 */ /* 0x000fe4000001ff00 */
[----:B------:R-:W-:Y:S01]  /*2680*/  CS2R R8, SRZ ;  /* 0x0000000000087805 */ /* 0x000fe2000001ff00 */
[----:B------:R-:W-:Y:S01]  /*2690*/  UMOV UR4, 0x400 ;  /* 0x0000040000047882 */ /* 0x000fe20000000000 */
[----:B------:R-:W-:Y:S01]  /*26a0*/  UMOV UR6, URZ ;  /* 0x000000ff00067c82 */ /* 0x000fe20008000000 */
[----:B------:R-:W-:-:S12]  /*26b0*/  ULEA UR45, UR45, UR4, 0x18 ;  /* 0x000000042d2d7291 */ /* 0x000fd8000f8ec0ff */
.L_x_46:
[----:B------:R-:W-:Y:S02]  /*26c0*/  LEA R0, R8, UR45, 0x3 ;  /* 0x0000002d08007c11 */ /* 0x000fe4000f8e18ff */
[----:B------:R-:W-:-:S03]  /*26d0*/  SHF.L.U32 R4, R9, 0x1f, RZ ;  /* 0x0000001f09047819 */ /* 0x000fc600000006ff */
[----:B------:R-:W-:Y:S01]  /*26e0*/  VIADD R5, R0, 0x120 ;  /* 0x0000012000057836 */ /* 0x000fe20000000000 */
[----:B------:R-:W1:Y:S02]  /*26f0*/  SYNCS.PHASECHK.TRANS64.TRYWAIT P0, [R0+URZ+0x110], R4 ;  /* 0x00011004000075a7 */ /* 0x000e6400080011ff */
[----:B-1----:R-:W-:Y:S05]  /*2700*/  @!P0 BRA `(.L_x_43) ;  /* 0x0000006c00048947 */ /* 0x002fea0003800000 */
.L_x_149:
[----:B------:R-:W-:Y:S01]  /*2710*/  ULEA UR5, UR6, UR45, 0x3 ;  /* 0x0000002d06057291 */ /* 0x000fe2000f8e18ff */
[----:B-1----:R-:W-:Y:S01]  /*2720*/  PRMT R0, RZ, 0x654, R5 ;  /* 0x00000654ff007816 */ /* 0x002fe20000000005 */
[----:B------:R-:W-:Y:S01]  /*2730*/  @!P2 IMAD.MOV.U32 R4, RZ, RZ, 0x10 ;  /* 0x00000010ff04a424 */ /* 0x000fe200078e00ff */
[----:B------:R-:W-:Y:S01]  /*2740*/  SHF.L.U32 R5, R12, 0x1f, RZ ;  /* 0x0000001f0c057819 */ /* 0x000fe200000006ff */
[----:B------:R-:W-:Y:S01]  /*2750*/  UIADD3 UR4, UPT, UPT, UR5, 0xb0, URZ ;  /* 0x000000b005047890 */ /* 0x000fe2000fffe0ff */
[----:B------:R1:W-:Y:S05]  /*2760*/  SYNCS.ARRIVE.TRANS64.RED.A1T0 RZ, [R0+URZ], RZ ;  /* 0x000000ff00ff79a7 */ /* 0x0003ea00081004ff */
[----:B------:R-:W-:Y:S01]  /*2770*/  IMAD.U32 R6, RZ, RZ, UR4 ;  /* 0x00000004ff067e24 */ /* 0x000fe2000f8e00ff */
[----:B------:R-:W2:Y:S04]  /*2780*/  SYNCS.PHASECHK.TRANS64.TRYWAIT P0, [UR5+0xc0], R5 ;  /* 0x0000c005ff0075a7 */ /* 0x000ea80008001105 */
[----:B------:R-:W-:Y:S01]  /*2790*/  PRMT R6, R2, 0x654, R6 ;  /* 0x0000065402067816 */ /* 0x000fe20000000006 */
[----:B-12---:R-:W-:Y:S06]  /*27a0*/  @!P0 BRA `(.L_x_44) ;  /* 0x0000006800f08947 */ /* 0x006fec0003800000 */
.L_x_151:
[----:B------:R-:W-:Y:S01]  /*27b0*/  ULEA UR4, UR6, UR45, 0x4 ;  /* 0x0000002d06047291 */ /* 0x000fe2000f8e20ff */
[----:B------:R-:W-:Y:S01]  /*27c0*/  SEL R3, R6, R3, !P2 ;  /* 0x0000000306037207 */ /* 0x000fe20005000000 */
[----:B------:R-:W-:Y:S01]  /*27d0*/  UIADD3 UR5, UPT, UPT, UR5, 0xb0, URZ ;  /* 0x000000b005057890 */ /* 0x000fe2000fffe0ff */
[----:B-1----:R-:W-:Y:S01]  /*27e0*/  LEA R0, R11, UR45, 0x3 ;  /* 0x0000002d0b007c11 */ /* 0x002fe2000f8e18ff */
[----:B------:R-:W-:Y:S01]  /*27f0*/  UIADD3 UR4, UPT, UPT, UR4, 0x140, URZ ;  /* 0x0000014004047890 */ /* 0x000fe2000fffe0ff */
[----:B------:R1:W-:Y:S01]  /*2800*/  @!P2 SYNCS.ARRIVE.TRANS64.RED RZ, [R3+URZ], R4 ;  /* 0x0000000403ffa9a7 */ /* 0x0003e200080004ff */
[----:B------:R-:W-:Y:S01]  /*2810*/  UIADD3 UR6, UPT, UPT, UR6, 0x1, URZ ;  /* 0x0000000106067890 */ /* 0x000fe2000fffe0ff */
[----:B------:R-:W-:-:S03]  /*2820*/  VIADD R8, R8, 0x1 ;  /* 0x0000000108087836 */ /* 0x000fc60000000000 */
[----:B------:R-:W-:Y:S02]  /*2830*/  UISETP.NE.AND UP0, UPT, UR6, 0x2, UPT ;  /* 0x000000020600788c */ /* 0x000fe4000bf05270 */
[----:B------:R-:W-:Y:S01]  /*2840*/  ISETP.NE.AND P0, PT, R8, 0x2, PT ;  /* 0x000000020800780c */ /* 0x000fe20003f05270 */
[----:B------:R-:W-:Y:S06]  /*2850*/  UGETNEXTWORKID.BROADCAST [UR4], [UR5] ;  /* 0x00000000040073ca */ /* 0x000fec0008000100 */
[----:B------:R-:W-:Y:S02]  /*2860*/  USEL UR4, URZ, 0x1, UP0 ;  /* 0x00000001ff047887 */ /* 0x000fe40008000000 */
[----:B------:R-:W-:-:S04]  /*2870*/  USEL UR6, UR6, URZ, UP0 ;  /* 0x000000ff06067287 */ /* 0x000fc80008000000 */
[----:B------:R-:W-:Y:S02]  /*2880*/  LOP3.LUT R12, R12, UR4, RZ, 0x3c, !PT ;  /* 0x000000040c0c7c12 */ /* 0x000fe4000f8e3cff */
[----:B-1----:R-:W-:-:S04]  /*2890*/  SHF.L.U32 R4, R10, 0x1f, RZ ;  /* 0x0000001f0a047819 */ /* 0x002fc800000006ff */
[----:B------:R-:W1:Y:S02]  /*28a0*/  SYNCS.PHASECHK.TRANS64.TRYWAIT P1, [R0+URZ+0xb0], R4 ;  /* 0x0000b004000075a7 */ /* 0x000e6400080211ff */
[----:B-1----:R-:W-:Y:S05]  /*28b0*/  @!P1 BRA `(.L_x_45) ;  /* 0x0000006800c49947 */ /* 0x002fea0003800000 */
.L_x_152:
[C---:B-1----:R-:W-:Y:S01]  /*28c0*/  LEA R4, R11.reuse, UR45, 0x4 ;  /* 0x0000002d0b047c11 */ /* 0x042fe2000f8e20ff */
[----:B------:R-:W-:Y:S01]  /*28d0*/  VIADD R0, R0, 0xc0 ;  /* 0x000000c000007836 */ /* 0x000fe20000000000 */
[----:B------:R-:W-:Y:S01]  /*28e0*/  SEL R8, R8, RZ, P0 ;  /* 0x000000ff08087207 */ /* 0x000fe20000000000 */
[----:B------:R-:W-:-:S03]  /*28f0*/  VIADD R11, R11, 0x1 ;  /* 0x000000010b0b7836 */ /* 0x000fc60000000000 */
[----:B------:R-:W1:Y:S01]  /*2900*/  LDS.128 R4, [R4+0x140] ;  /* 0x0001400004047984 */ /* 0x000e620000000c00 */
[----:B------:R-:W-:Y:S02]  /*2910*/  PRMT R0, RZ, 0x654, R0 ;  /* 0x00000654ff007816 */ /* 0x000fe40000000000 */
[C---:B------:R-:W-:Y:S01]  /*2920*/  ISETP.NE.AND P1, PT, R11.reuse, 0x2, PT ;  /* 0x000000020b00780c */ /* 0x040fe20003f25270 */
[----:B------:R-:W-:Y:S01]  /*2930*/  @!PT LDS RZ, [RZ] ;  /* 0x00000000fffff984 */ /* 0x000fe20000000800 */
[----:B------:R-:W-:Y:S01]  /*2940*/  @!PT LDS RZ, [RZ] ;  /* 0x00000000fffff984 */ /* 0x000fe20000000800 */
[----:B------:R-:W-:Y:S01]  /*2950*/  @!PT LDS RZ, [RZ] ;  /* 0x00000000fffff984 */ /* 0x000fe20000000800 */
[----:B------:R-:W-:Y:S01]  /*2960*/  @!PT LDS RZ, [RZ] ;  /* 0x00000000fffff984 */ /* 0x000fe20000000800 */
[----:B------:R2:W-:Y:S06]  /*2970*/  MEMBAR.ALL.CTA ;  /* 0x0000000000007992 */ /* 0x0005ec0000008000 */
[----:B--2---:R-:W2:Y:S01]  /*2980*/  FENCE.VIEW.ASYNC.S ;  /* 0x00000000000073c6 */ /* 0x004ea20000000000 */
[----:B------:R-:W-:Y:S01]  /*2990*/  SEL R11, R11, RZ, P1 ;  /* 0x000000ff0b0b7207 */ /* 0x000fe20000800000 */
[----:B--2---:R2:W-:Y:S01]  /*29a0*/  SYNCS.ARRIVE.TRANS64.RED.A1T0 RZ, [R0+URZ], RZ ;  /* 0x000000ff00ff79a7 */ /* 0x0045e200081004ff */
[----:B-1----:R-:W-:-:S02]  /*29b0*/  LOP3.LUT P3, RZ, R6, 0x1, RZ, 0xc0, !PT ;  /* 0x0000000106ff7812 */ /* 0x002fc4000786c0ff */
[----:B------:R-:W-:-:S04]  /*29c0*/  SEL R4, RZ, 0x1, P1 ;  /* 0x00000001ff047807 */ /* 0x000fc80000800000 */
[----:B------:R-:W-:Y:S02]  /*29d0*/  LOP3.LUT R10, R10, R4, RZ, 0x3c, !PT ;  /* 0x000000040a0a7212 */ /* 0x000fe400078e3cff */
[----:B--2---:R-:W-:-:S04]  /*29e0*/  SEL R0, RZ, 0x1, P0 ;  /* 0x00000001ff007807 */ /* 0x004fc80000000000 */
[----:B------:R-:W-:Y:S01]  /*29f0*/  LOP3.LUT R9, R9, R0, RZ, 0x3c, !PT ;  /* 0x0000000009097212 */ /* 0x000fe200078e3cff */
[----:B------:R-:W-:Y:S06]  /*2a00*/  @P3 BRA `(.L_x_46) ;  /* 0xfffffffc002c3947 */ /* 0x000fec000383ffff */
[----:B------:R-:W-:Y:S01]  /*2a10*/  ULEA UR5, UR6, UR45, 0x3 ;  /* 0x0000002d06057291 */ /* 0x000fe2000f8e18ff */
[----:B------:R-:W-:-:S08]  /*2a20*/  SHF.L.U32 R2, R12, 0x1f, RZ ;  /* 0x0000001f0c027819 */ /* 0x000fd000000006ff */
[----:B------:R-:W1:Y:S02]  /*2a30*/  SYNCS.PHASECHK.TRANS64 P0, [UR5+0xc0], R2 ;  /* 0x0000c002ff0075a7 */ /* 0x000e640008001005 */
[----:B-1----:R-:W-:Y:S05]  /*2a40*/  @P0 BRA `(.L_x_47) ;  /* 0x0000000000080947 */ /* 0x002fea0003800000 */
[----:B------:R-:W1:Y:S02]  /*2a50*/  SYNCS.PHASECHK.TRANS64.TRYWAIT P0, [UR5+0xc0], R2 ;  /* 0x0000c002ff0075a7 */ /* 0x000e640008001105 */
[----:B-1----:R-:W-:Y:S05]  /*2a60*/  @!P0 BRA `(.L_x_48) ;  /* 0x00000068006c8947 */ /* 0x002fea0003800000 */
.L_x_47:
[----:B------:R-:W-:-:S04]  /*2a70*/  UIADD3 UR4, UPT, UPT, UR6, 0x1, URZ ;  /* 0x0000000106047890 */ /* 0x000fc8000fffe0ff */
[----:B------:R-:W-:-:S04]  /*2a80*/  UISETP.NE.AND UP0, UPT, UR4, 0x2, UPT ;  /* 0x000000020400788c */ /* 0x000fc8000bf05270 */
[----:B------:R-:W-:Y:S02]  /*2a90*/  USEL UR7, URZ, 0x1, UP0 ;  /* 0x00000001ff077887 */ /* 0x000fe40008000000 */
[----:B------:R-:W-:-:S04]  /*2aa0*/  USEL UR4, UR4, URZ, UP0 ;  /* 0x000000ff04047287 */ /* 0x000fc80008000000 */
[----:B------:R-:W-:Y:S01]  /*2ab0*/  ULEA UR4, UR4, UR45, 0x3 ;  /* 0x0000002d04047291 */ /* 0x000fe2000f8e18ff */
[----:B-1----:R-:W-:-:S04]  /*2ac0*/  LOP3.LUT R2, R12, UR7, RZ, 0x3c, !PT ;  /* 0x000000070c027c12 */ /* 0x002fc8000f8e3cff */
[----:B------:R-:W-:-:S04]  /*2ad0*/  SHF.L.U32 R0, R2, 0x1f, RZ ;  /* 0x0000001f02007819 */ /* 0x000fc800000006ff */
[----:B------:R-:W1:Y:S02]  /*2ae0*/  SYNCS.PHASECHK.TRANS64 P0, [UR4+0xc0], R0 ;  /* 0x0000c000ff0075a7 */ /* 0x000e640008001004 */
[----:B-1----:R-:W-:Y:S05]  /*2af0*/  @P0 EXIT ;  /* 0x000000000000094d */ /* 0x002fea0003800000 */
[----:B------:R-:W-:Y:S02]  /*2b00*/  SHF.L.U32 R2, R2, 0x1f, RZ ;  /* 0x0000001f02027819 */ /* 0x000fe400000006ff */
[----:B------:R-:W-:-:S07]  /*2b10*/  MOV R0, UR4 ;  /* 0x0000000400007c02 */ /* 0x000fce0008000f00 */
.L_x_49:
[----:B-1----:R1:W2:Y:S02]  /*2b20*/  SYNCS.PHASECHK.TRANS64.TRYWAIT P0, [R0+URZ+0xc0], R2 ;  /* 0x0000c002000075a7 */ /* 0x0022a400080011ff */
[----:B--2---:R-:W-:Y:S05]  /*2b30*/  @!P0 NANOSLEEP.SYNCS 0x989680 ;  /* 0x009896800000895d */ /* 0x004fea0003900000 */
[----:B------:R-:W2:Y:S02]  /*2b40*/  @!P0 SYNCS.PHASECHK.TRANS64 P0, [R0+URZ+0xc0], R2 ;  /* 0x0000c002000085a7 */ /* 0x000ea400080010ff */
[----:B--2---:R-:W-:Y:S05]  /*2b50*/  @P0 EXIT ;  /* 0x000000000000094d */ /* 0x004fea0003800000 */
[----:B------:R-:W-:Y:S05]  /*2b60*/  BRA `(.L_x_49) ;  /* 0xfffffffc00ec7947 */ /* 0x000fea000383ffff */
.L_x_42:
[----:B------:R-:W-:-:S09]  /*2b70*/  UISETP.NE.AND UP0, UPT, UR6, URZ, UPT ;  /* 0x000000ff0600728c */ /* 0x000fd2000bf05270 */
[----:B------:R-:W-:Y:S05]  /*2b80*/  BRA.U UP0, `(.L_x_50) ;  /* 0x0000000d00b47547 */ /* 0x000fea000b800000 */
[----:B------:R-:W-:Y:S01]  /*2b90*/  UMOV UR4, 0x40 ;  /* 0x0000004000047882 */ /* 0x000fe20000000000 */
[----:B------:R-:W-:Y:S01]  /*2ba0*/  NOP ;  /* 0x0000000000007918 */ /* 0x000fe20000000000 */
[----:B------:R-:W-:Y:S01]  /*2bb0*/  ULEA UR4, UR45, UR4, 0x18 ;  /* 0x000000042d047291 */ /* 0x000fe2000f8ec0ff */
[----:B------:R-:W-:Y:S02]  /*2bc0*/  UMOV UR5, 0x400 ;  /* 0x0000040000057882 */ /* 0x000fe40000000000 */
[----:B------:R-:W-:-:S06]  /*2bd0*/  ULEA UR45, UR45, UR5, 0x18 ;  /* 0x000000052d2d7291 */ /* 0x000fcc000f8ec0ff */
[----:B------:R-:W1:Y:S02]  /*2be0*/  LDS.U8 R0, [UR4+0x1c] ;  /* 0x00001c04ff007984 */ /* 0x000e640008000000 */
[----:B-1----:R-:W-:-:S13]  /*2bf0*/  ISETP.NE.AND P0, PT, R0, RZ, PT ;  /* 0x000000ff0000720c */ /* 0x002fda0003f05270 */
[----:B------:R-:W-:Y:S05]  /*2c00*/  @P0 BRA `(.L_x_51) ;  /* 0x0000000000580947 */ /* 0x000fea0003800000 */
[----:B------:R-:W-:-:S13]  /*2c10*/  ELECT P0, URZ, PT ;  /* 0x0000000000ff782f */ /* 0x000fda0003800000 */
[----:B------:R-:W-:Y:S05]  /*2c20*/  @!P0 BRA `(.L_x_52) ;  /* 0x0000000000608947 */ /* 0x000fea0003800000 */
[----:B------:R-:W-:Y:S01]  /*2c30*/  UMOV UR5, 0x10 ;  /* 0x0000001000057882 */ /* 0x000fe20000000000 */
[----:B------:R-:W-:Y:S01]  /*2c40*/  HFMA2 R0, -RZ, RZ, 0, 5.9604644775390625e-08 ;  /* 0x00000001ff007431 */ /* 0x000fe200000001ff */
[----:B------:R-:W-:-:S03]  /*2c50*/  MOV R2, 0xffff ;  /* 0x0000ffff00027802 */ /* 0x000fc60000000f00 */
[----:B------:R-:W-:Y:S04]  /*2c60*/  DEPBAR.LE SB1, 0x36 ;  /* 0x00009d800000791a */ /* 0x000fe80000000000 */
[----:B------:R-:W1:Y:S02]  /*2c70*/  UTCATOMSWS.FIND_AND_SET.ALIGN UP0, UR5, UR5 ;  /* 0x00000005000575e3 */ /* 0x000e640008000800 */
[----:B-1----:R-:W-:Y:S01]  /*2c80*/  MOV R3, UR5 ;  /* 0x0000000500037c02 */ /* 0x002fe20008000f00 */
[----:B------:R-:W-:Y:S06]  /*2c90*/  BRA.U UP0, `(.L_x_53) ;  /* 0x0000000100187547 */ /* 0x000fec000b800000 */
.L_x_54:
[----:B------:R-:W-:Y:S05]  /*2ca0*/  NANOSLEEP 0x64 ;  /* 0x000000640000795d */ /* 0x000fea0003800000 */
[----:B------:R-:W-:-:S05]  /*2cb0*/  UMOV UR5, 0x10 ;  /* 0x0000001000057882 */ /* 0x000fca0000000000 */
[----:B------:R-:W-:Y:S04]  /*2cc0*/  DEPBAR.LE SB1, 0x36 ;  /* 0x00009d800000791a */ /* 0x000fe80000000000 */
[----:B------:R-:W1:Y:S02]  /*2cd0*/  UTCATOMSWS.FIND_AND_SET.ALIGN UP0, UR5, UR5 ;  /* 0x00000005000575e3 */ /* 0x000e640008000800 */
[----:B-1----:R-:W-:Y:S01]  /*2ce0*/  MOV R3, UR5 ;  /* 0x0000000500037c02 */ /* 0x002fe20008000f00 */
[----:B------:R-:W-:Y:S05]  /*2cf0*/  BRA.U !UP0, `(.L_x_54) ;  /* 0xfffffffd08e87547 */ /* 0x000fea000b83ffff */
.L_x_53:
[-C--:B------:R-:W-:Y:S02]  /*2d00*/  SHF.L.U32 R2, R2, R3.reuse, RZ ;  /* 0x0000000302027219 */ /* 0x080fe400000006ff */
[----:B------:R-:W-:Y:S01]  /*2d10*/  SHF.L.U32 R0, R0, R3, RZ ;  /* 0x0000000300007219 */ /* 0x000fe200000006ff */
[----:B------:R-:W-:Y:S02]  /*2d20*/  IMAD.SHL.U32 R3, R3, 0x20, RZ ;  /* 0x0000002003037824 */ /* 0x000fe400078e00ff */
[----:B------:R1:W-:Y:S04]  /*2d30*/  ATOMS.OR RZ, [UR4+0x14], R2 ;  /* 0x00001402ffff798c */ /* 0x0003e8000b000004 */
[----:B------:R1:W-:Y:S04]  /*2d40*/  ATOMS.OR RZ, [UR4+0x18], R0 ;  /* 0x00001800ffff798c */ /* 0x0003e8000b000004 */
[----:B------:R1:W-:Y:S01]  /*2d50*/  STS [UR45+0x160], R3 ;  /* 0x00016003ff007988 */ /* 0x0003e2000800082d */
[----:B------:R-:W-:Y:S05]  /*2d60*/  BRA `(.L_x_52) ;  /* 0x0000000000107947 */ /* 0x000fea0003800000 */
.L_x_51:
[----:B------:R-:W-:Y:S02]  /*2d70*/  MOV R0, 0xffffffff ;  /* 0xffffffff00007802 */ /* 0x000fe40000000f00 */
[----:B------:R-:W-:-:S03]  /*2d80*/  MOV R2, 0x2db0 ;  /* 0x00002db000027802 */ /* 0x000fc60000000f00 */
[----:B------:R1:W-:Y:S04]  /*2d90*/  STS [UR45+0x160], R0 ;  /* 0x00016000ff007988 */ /* 0x0003e8000800082d */
[----:B-1-3-5:R-:W-:Y:S05]  /*2da0*/  CALL.REL.NOINC `($__internal_1_$__cuda_sm10x_tcgen05_guardrail_trap_phase_invalid_during_alloc) ;  /* 0x0000006c00b47944 */ /* 0x02afea0003c00000 */
.L_x_52:
[----:B------:R-:W-:Y:S05]  /*2db0*/  WARPSYNC.ALL ;  /* 0x0000000000007948 */ /* 0x000fea0003800000 */
[----:B------:R-:W2:Y:S01]  /*2dc0*/  S2UR UR5, SR_CgaCtaId ;  /* 0x00000000000579c3 */ /* 0x000ea20000008800 */
[----:B------:R-:W-:Y:S01]  /*2dd0*/  UMOV UR4, 0x400 ;  /* 0x0000040000047882 */ /* 0x000fe20000000000 */
[----:B------:R-:W-:-:S06]  /*2de0*/  NOP ;  /* 0x0000000000007918 */ /* 0x000fcc0000000000 */
[----:B------:R-:W-:Y:S06]  /*2df0*/  BAR.ARV 0x6, 0xa0 ;  /* 0x0182800000007b1d */ /* 0x000fec0000002000 */
[----:B------:R-:W4:Y:S01]  /*2e00*/  LDCU UR7, c[0x0][0x38c] ;  /* 0x00007180ff0777ac */ /* 0x000f220008000800 */
[----:B------:R-:W-:Y:S01]  /*2e10*/  IMAD.MOV.U32 R11, RZ, RZ, 0x1 ;  /* 0x00000001ff0b7424 */ /* 0x000fe200078e00ff */
[----:B------:R-:W-:Y:S01]  /*2e20*/  CS2R R8, SRZ ;  /* 0x0000000000087805 */ /* 0x000fe2000001ff00 */
[----:B------:R-:W-:Y:S01]  /*2e30*/  IMAD.MOV.U32 R10, RZ, RZ, RZ ;  /* 0x000000ffff0a7224 */ /* 0x000fe200078e00ff */
[----:B------:R-:W3:Y:S01]  /*2e40*/  LDCU UR6, c[0x0][0x38c] ;  /* 0x00007180ff0677ac */ /* 0x000ee20008000800 */
[----:B------:R-:W-:Y:S01]  /*2e50*/  UMOV UR15, URZ ;  /* 0x000000ff000f7c82 */ /* 0x000fe20008000000 */
[----:B------:R-:W-:Y:S01]  /*2e60*/  UMOV UR14, URZ ;  /* 0x000000ff000e7c82 */ /* 0x000fe20008000000 */
[----:B--2---:R-:W-:Y:S01]  /*2e70*/  ULEA UR5, UR5, UR4, 0x18 ;  /* 0x0000000405057291 */ /* 0x004fe2000f8ec0ff */
[----:B------:R-:W-:Y:S01]  /*2e80*/  UMOV UR24, 0x0 ;  /* 0x0000000000187882 */ /* 0x000fe20000000000 */
[----:B------:R-:W-:-:S02]  /*2e90*/  UMOV UR25, 0x8200010 ;  /* 0x0820001000197882 */ /* 0x000fc40000000000 */
[----:B------:R-:W-:Y:S02]  /*2ea0*/  UIADD3 UR10, UPT, UPT, UR5, 0x8400, URZ ;  /* 0x00008400050a7890 */ /* 0x000fe4000fffe0ff */
[----:B------:R-:W-:Y:S02]  /*2eb0*/  UIADD3 UR11, UPT, UPT, UR5, 0x20400, URZ ;  /* 0x00020400050b7890 */ /* 0x000fe4000fffe0ff */
[----:B----4-:R-:W-:Y:S01]  /*2ec0*/  UIADD3 UR7, UPT, UPT, UR7, 0x3f, URZ ;  /* 0x0000003f07077890 */ /* 0x010fe2000fffe0ff */
[----:B-1----:R-:W1:Y:S01]  /*2ed0*/  LDS R0, [UR5+0x160] ;  /* 0x00016005ff007984 */ /* 0x002e620008000800 */
[----:B------:R-:W-:Y:S02]  /*2ee0*/  USHF.R.U32.HI UR10, URZ, 0x4, UR10 ;  /* 0x00000004ff0a7899 */ /* 0x000fe4000801160a */
[----:B------:R-:W-:Y:S02]  /*2ef0*/  USHF.R.S32.HI UR4, URZ, 0x1f, UR7 ;  /* 0x0000001fff047899 */ /* 0x000fe40008011407 */
[----:B------:R-:W-:-:S02]  /*2f00*/  USHF.R.U32.HI UR11, URZ, 0x4, UR11 ;  /* 0x00000004ff0b7899 */ /* 0x000fc4000801160b */
[----:B------:R-:W-:Y:S02]  /*2f10*/  ULEA.HI UR4, UR4, UR7, URZ, 0x6 ;  /* 0x0000000704047291 */ /* 0x000fe4000f8f30ff */
[----:B------:R-:W-:Y:S02]  /*2f20*/  ULOP3.LUT UR10, UR10, 0x3fff, URZ, 0xc0, !UPT ;  /* 0x00003fff0a0a7892 */ /* 0x000fe4000f8ec0ff */
[----:B------:R-:W-:Y:S02]  /*2f30*/  USHF.R.S32.HI UR4, URZ, 0x6, UR4 ;  /* 0x00000006ff047899 */ /* 0x000fe40008011404 */
[----:B------:R-:W-:Y:S02]  /*2f40*/  ULOP3.LUT UR11, UR11, 0x3fff, URZ, 0xc0, !UPT ;  /* 0x00003fff0b0b7892 */ /* 0x000fe4000f8ec0ff */
[----:B------:R-:W-:Y:S01]  /*2f50*/  UISETP.LT.AND UP0, UPT, UR4, 0x1, UPT ;  /* 0x000000010400788c */ /* 0x000fe2000bf01270 */
[----:B------:R-:W-:Y:S01]  /*2f60*/  UMOV UR22, 0x0 ;  /* 0x0000000000167882 */ /* 0x000fe20000000000 */
[----:B------:R-:W-:-:S02]  /*2f70*/  UMOV UR23, 0x8200010 ;  /* 0x0820001000177882 */ /* 0x000fc40000000000 */
[----:B------:R-:W-:Y:S02]  /*2f80*/  USEL UR9, UR4, 0x1, !UP0 ;  /* 0x0000000104097887 */ /* 0x000fe4000c000000 */
[----:B------:R-:W-:Y:S02]  /*2f90*/  ULOP3.LUT UR10, UR10, 0x10000, URZ, 0xfc, !UPT ;  /* 0x000100000a0a7892 */ /* 0x000fe4000f8efcff */
[----:B------:R-:W-:Y:S02]  /*2fa0*/  ULOP3.LUT UR11, UR11, 0x10000, URZ, 0xfc, !UPT ;  /* 0x000100000b0b7892 */ /* 0x000fe4000f8efcff */
[----:B------:R-:W-:Y:S02]  /*2fb0*/  UIADD3 UR9, UPT, UPT, -UR9, URZ, URZ ;  /* 0x000000ff09097290 */ /* 0x000fe4000fffe1ff */
[----:B---3--:R-:W-:Y:S01]  /*2fc0*/  UISETP.GE.AND UP3, UPT, UR6, 0x1, UPT ;  /* 0x000000010600788c */ /* 0x008fe2000bf66270 */
[----:B------:R-:W-:Y:S01]  /*2fd0*/  UMOV UR20, 0x0 ;  /* 0x0000000000147882 */ /* 0x000fe20000000000 */
[----:B------:R-:W-:Y:S01]  /*2fe0*/  UMOV UR21, 0x8200010 ;  /* 0x0820001000157882 */ /* 0x000fe20000000000 */
[----:B------:R-:W-:Y:S01]  /*2ff0*/  UMOV UR18, 0x0 ;  /* 0x0000000000127882 */ /* 0x000fe20000000000 */
[----:B------:R-:W-:Y:S01]  /*3000*/  UMOV UR19, 0x8200010 ;  /* 0x0820001000137882 */ /* 0x000fe20000000000 */
[----:B-1----:R-:W-:-:S15]  /*3010*/  R2UR UR16, R0 ;  /* 0x00000000001072ca */ /* 0x002fde00000e0000 */
.L_x_61:
[----:B------:R-:W-:Y:S02]  /*3020*/  LEA R0, R10, UR5, 0x3 ;  /* 0x000000050a007c11 */ /* 0x000fe4000f8e18ff */
[----:B------:R-:W-:Y:S02]  /*3030*/  SHF.L.U32 R2, R9, 0x1f, RZ ;  /* 0x0000001f09027819 */ /* 0x000fe400000006ff */
[----:B------:R-:W-:Y:S01]  /*3040*/  PLOP3.LUT P0, PT, PT, PT, UP3, 0x80, 0x8 ;  /* 0x000000000008781c */ /* 0x000fe20003f0f038 */
[----:B------:R-:W-:Y:S01]  /*3050*/  VIADD R3, R0, 0xc0 ;  /* 0x000000c000037836 */ /* 0x000fe20000000000 */
[----:B-1----:R-:W1:Y:S02]  /*3060*/  SYNCS.PHASECHK.TRANS64.TRYWAIT P1, [R0+URZ+0xb0], R2 ;  /* 0x0000b002000075a7 */ /* 0x002e6400080211ff */
[----:B-1-3--:R-:W-:Y:S09]  /*3070*/  @!P1 BRA `(.L_x_55) ;  /* 0x0000006400009947 */ /* 0x00aff20003800000 */
.L_x_154:
[----:B------:R-:W-:Y:S01]  /*3080*/  LEA R4, R10, UR5, 0x4 ;  /* 0x000000050a047c11 */ /* 0x000fe2000f8e20ff */
[----:B------:R-:W-:Y:S01]  /*3090*/  @UP3 ULEA UR6, UR14, UR5, 0x3 ;  /* 0x000000050e063291 */ /* 0x000fe2000f8e18ff */
[----:B------:R-:W-:Y:S01]  /*30a0*/  PLOP3.LUT P2, PT, PT, PT, PT, 0x80, 0x8 ;  /* 0x000000000008781c */ /* 0x000fe20003f4f070 */
[----:B------:R-:W-:Y:S01]  /*30b0*/  ULEA UR7, UR15, UR5, 0x3 ;  /* 0x000000050f077291 */ /* 0x000fe2000f8e18ff */
[----:B------:R-:W-:Y:S01]  /*30c0*/  PRMT R3, RZ, 0x654, R3 ;  /* 0x00000654ff037816 */ /* 0x000fe20000000003 */
[----:B------:R-:W-:Y:S01]  /*30d0*/  ULEA UR8, UR15, UR16, 0x7 ;  /* 0x000000100f087291 */ /* 0x000fe2000f8e38ff */
[----:B------:R-:W2:Y:S01]  /*30e0*/  LDS.128 R4, [R4+0x140] ;  /* 0x0001400004047984 */ /* 0x000ea20000000c00 */
[----:B-1----:R-:W-:Y:S02]  /*30f0*/  @P0 SHF.L.U32 R2, R8, 0x1f, RZ ;  /* 0x0000001f08020819 */ /* 0x002fe400000006ff */
[----:B------:R-:W-:Y:S01]  /*3100*/  SHF.L.U32 R0, R11, 0x1f, RZ ;  /* 0x0000001f0b007819 */ /* 0x000fe200000006ff */
[----:B------:R-:W-:Y:S01]  /*3110*/  @!PT LDS RZ, [RZ] ;  /* 0x00000000fffff984 */ /* 0x000fe20000000800 */
[----:B------:R-:W-:Y:S01]  /*3120*/  @!PT LDS RZ, [RZ] ;  /* 0x00000000fffff984 */ /* 0x000fe20000000800 */
[----:B------:R-:W-:Y:S01]  /*3130*/  @!PT LDS RZ, [RZ] ;  /* 0x00000000fffff984 */ /* 0x000fe20000000800 */
[----:B------:R-:W-:Y:S01]  /*3140*/  @!PT LDS RZ, [RZ] ;  /* 0x00000000fffff984 */ /* 0x000fe20000000800 */
[----:B------:R1:W-:Y:S06]  /*3150*/  MEMBAR.ALL.CTA ;  /* 0x0000000000007992 */ /* 0x0003ec0000008000 */
[----:B-1----:R-:W1:Y:S02]  /*3160*/  FENCE.VIEW.ASYNC.S ;  /* 0x00000000000073c6 */ /* 0x002e640000000000 */
[----:B-1----:R1:W-:Y:S01]  /*3170*/  SYNCS.ARRIVE.TRANS64.RED.A1T0 RZ, [R3+URZ], RZ ;  /* 0x000000ff03ff79a7 */ /* 0x0023e200081004ff */
[----:B------:R1:W3:Y:S01]  /*3180*/  @P0 SYNCS.PHASECHK.TRANS64.TRYWAIT P2, [UR6], R2 ;  /* 0x00000002ff0005a7 */ /* 0x0002e20008041106 */
[----:B--2---:R-:W-:Y:S01]  /*3190*/  LOP3.LUT P1, RZ, R6, 0x1, RZ, 0xc0, !PT ;  /* 0x0000000106ff7812 */ /* 0x004fe2000782c0ff */
[----:B------:R-:W2:Y:S02]  /*31a0*/  SYNCS.PHASECHK.TRANS64.TRYWAIT P0, [UR7+0xf0], R0 ;  /* 0x0000f000ff0075a7 */ /* 0x000ea40008001107 */
[----:B-123--:R-:W-:Y:S10]  /*31b0*/  @!P0 BRA `(.L_x_56) ;  /* 0x0000006000c48947 */ /* 0x00eff40003800000 */
.L_x_156:
[----:B------:R-:W-:Y:S01]  /*31c0*/  IADD3 R10, PT, PT, R10, 0x1, RZ ;  /* 0x000000010a0a7810 */ /* 0x000fe20007ffe0ff */
[----:B------:R-:W-:Y:S06]  /*31d0*/  BRA.U !UP3, `(.L_x_57) ;  /* 0x000000010bc07547 */ /* 0x000fec000b800000 */
[----:B------:R-:W-:Y:S01]  /*31e0*/  UPLOP3.LUT UP4, UPT, UPT, UPT, UPT, 0x40, 0x4 ;  /* 0x000000000004789c */ /* 0x000fe20003f8e870 */
[----:B------:R-:W-:Y:S01]  /*31f0*/  UMOV UR13, UR9 ;  /* 0x00000009000d7c82 */ /* 0x000fe20008000000 */
[----:B------:R-:W-:Y:S01]  /*3200*/  UMOV UR12, UR4 ;  /* 0x00000004000c7c82 */ /* 0x000fe20008000000 */
[----:B------:R-:W-:-:S08]  /*3210*/  UMOV UR17, UR14 ;  /* 0x0000000e00117c82 */ /* 0x000fd00008000000 */
.L_x_60:
[----:B------:R-:W-:Y:S02]  /*3220*/  UIADD3 UR13, UPT, UPT, UR13, 0x1, URZ ;  /* 0x000000010d0d7890 */ /* 0x000fe4000fffe0ff */
[----:B--2---:R-:W-:Y:S02]  /*3230*/  ULEA UR6, UR17, UR5, 0x3 ;  /* 0x0000000511067291 */ /* 0x004fe4000f8e18ff */
[----:B------:R-:W-:Y:S01]  /*3240*/  UISETP.NE.AND UP0, UPT, UR13, URZ, UPT ;  /* 0x000000ff0d00728c */ /* 0x000fe2000bf05270 */
[----:B---3--:R-:W-:Y:S10]  /*3250*/  @P2 BRA `(.L_x_58) ;  /* 0x00000000000c2947 */ /* 0x008ff40003800000 */
[----:B-1----:R-:W-:Y:S04]  /*3260*/  SHF.L.U32 R2, R8, 0x1f, RZ ;  /* 0x0000001f08027819 */ /* 0x002fe800000006ff */
[----:B------:R-:W1:Y:S02]  /*3270*/  SYNCS.PHASECHK.TRANS64.TRYWAIT P0, [UR6], R2 ;  /* 0x00000002ff0075a7 */ /* 0x000e640008001106 */
[----:B-1----:R-:W-:Y:S05]  /*3280*/  @!P0 BRA `(.L_x_59) ;  /* 0x0000006000a88947 */ /* 0x002fea0003800000 */
.L_x_58:
[----:B------:R-:W-:Y:S01]  /*3290*/  UISETP.NE.AND UP1, UPT, UR12, 0x1, UPT ;  /* 0x000000010c00788c */ /* 0x000fe2000bf25270 */
[----:B------:R-:W-:Y:S01]  /*32a0*/  PLOP3.LUT P2, PT, PT, PT, PT, 0x80, 0x8 ;  /* 0x000000000008781c */ /* 0x000fe20003f4f070 */
[----:B------:R-:W-:Y:S02]  /*32b0*/  UIADD3 UR14, UPT, UPT, UR17, 0x1, URZ ;  /* 0x00000001110e7890 */ /* 0x000fe4000fffe0ff */
[----:B------:R-:W-:Y:S02]  /*32c0*/  ULEA UR28, UR17, UR11, 0xa ;  /* 0x0000000b111c7291 */ /* 0x000fe4000f8e50ff */
[----:B------:R-:W-:Y:S01]  /*32d0*/  UISETP.NE.AND UP2, UPT, UR14, 0x6, UPT ;  /* 0x000000060e00788c */ /* 0x000fe2000bf45270 */
[----:B------:R-:W-:Y:S01]  /*32e0*/  PLOP3.LUT P0, PT, PT, PT, UP1, 0x80, 0x8 ;  /* 0x000000000008781c */ /* 0x000fe20003f0f018 */
[----:B------:R-:W-:Y:S02]  /*32f0*/  UIADD3 UR40, UPT, UPT, UR28, 0x2, URZ ;  /* 0x000000021c287890 */ /* 0x000fe4000fffe0ff */
[----:B------:R-:W-:Y:S02]  /*3300*/  USEL UR27, URZ, 0x1, UP2 ;  /* 0x00000001ff1b7887 */ /* 0x000fe40009000000 */
[----:B------:R-:W-:Y:S02]  /*3310*/  USEL UR14, UR14, URZ, UP2 ;  /* 0x000000ff0e0e7287 */ /* 0x000fe40009000000 */
[----:B------:R-:W-:Y:S02]  /*3320*/  UIADD3 UR36, UPT, UPT, UR28, 0x4, URZ ;  /* 0x000000041c247890 */ /* 0x000fe4000fffe0ff */
[----:B------:R-:W-:Y:S01]  /*3330*/  @UP1 ULEA UR26, UR14, UR5, 0x3 ;  /* 0x000000050e1a1291 */ /* 0x000fe2000f8e18ff */
[----:B------:R-:W-:Y:S01]  /*3340*/  LOP3.LUT R8, R8, UR27, RZ, 0x3c, !PT ;  /* 0x0000001b08087c12 */ /* 0x000fe2000f8e3cff */
[----:B------:R-:W-:Y:S02]  /*3350*/  UIADD3 UR32, UPT, UPT, UR28, 0x6, URZ ;  /* 0x000000061c207890 */ /* 0x000fe4000fffe0ff */
[----:B------:R-:W-:Y:S01]  /*3360*/  UIADD3 UR6, UPT, UPT, UR6, 0x30, URZ ;  /* 0x0000003006067890 */ /* 0x000fe2000fffe0ff */
[----:B-1----:R-:W-:Y:S01]  /*3370*/  @P0 SHF.L.U32 R0, R8, 0x1f, RZ ;  /* 0x0000001f08000819 */ /* 0x002fe200000006ff */
[----:B------:R-:W-:Y:S01]  /*3380*/  UIADD3 UR12, UPT, UPT, UR12, -0x1, URZ ;  /* 0xffffffff0c0c7890 */ /* 0x000fe2000fffe0ff */
[----:B------:R-:W-:Y:S02]  /*3390*/  UMOV UR29, 0x40004040 ;  /* 0x40004040001d7882 */ /* 0x000fe40000000000 */
[----:B------:R2:W3:Y:S01]  /*33a0*/  @P0 SYNCS.PHASECHK.TRANS64.TRYWAIT P2, [UR26], R0 ;  /* 0x00000000ff0005a7 */ /* 0x0004e2000804111a */
[----:B------:R-:W-:Y:S01]  /*33b0*/  ULEA UR26, UR17, UR10, 0xa ;  /* 0x0000000a111a7291 */ /* 0x000fe2000f8e50ff */
[----:B------:R-:W-:Y:S01]  /*33c0*/  UMOV UR27, 0x40004040 ;  /* 0x40004040001b7882 */ /* 0x000fe20000000000 */
[----:B------:R-:W-:Y:S02]  /*33d0*/  UMOV UR41, 0x40004040 ;  /* 0x4000404000297882 */ /* 0x000fe40000000000 */
[----:B------:R-:W-:Y:S02]  /*33e0*/  UIADD3 UR38, UPT, UPT, UR26, 0x2, URZ ;  /* 0x000000021a267890 */ /* 0x000fe4000fffe0ff */
[----:B------:R-:W-:Y:S02]  /*33f0*/  UIADD3 UR34, UPT, UPT, UR26, 0x4, URZ ;  /* 0x000000041a227890 */ /* 0x000fe4000fffe0ff */
[----:B------:R-:W-:Y:S01]  /*3400*/  UIADD3 UR30, UPT, UPT, UR26, 0x6, URZ ;  /* 0x000000061a1e7890 */ /* 0x000fe2000fffe0ff */
[----:B------:R2:W-:Y:S01]  /*3410*/  UTCHMMA gdesc[UR26], gdesc[UR28], tmem[UR8], tmem[UR24], idesc[UR25], UP4 ;  /* 0x00ff181c1a0075ea */ /* 0x0005e2000a000008 */
[----:B------:R-:W-:Y:S01]  /*3420*/  UPLOP3.LUT UP4, UPT, UPT, UPT, UPT, 0x80, 0x8 ;  /* 0x000000000008789c */ /* 0x000fe20003f8f070 */
[----:B------:R-:W-:Y:S01]  /*3430*/  UMOV UR39, 0x40004040 ;  /* 0x4000404000277882 */ /* 0x000fe20000000000 */
[----:B------:R-:W-:Y:S01]  /*3440*/  UMOV UR37, 0x40004040 ;  /* 0x4000404000257882 */ /* 0x000fe20000000000 */
[----:B------:R2:W-:Y:S01]  /*3450*/  UTCHMMA gdesc[UR38], gdesc[UR40], tmem[UR8], tmem[UR22], idesc[UR23], UPT ;  /* 0x00ff1628260075ea */ /* 0x0005e2000b800008 */
[----:B------:R-:W-:Y:S01]  /*3460*/  UMOV UR35, 0x40004040 ;  /* 0x4000404000237882 */ /* 0x000fe20000000000 */
[----:B------:R-:W-:Y:S01]  /*3470*/  UMOV UR33, 0x40004040 ;  /* 0x4000404000217882 */ /* 0x000fe20000000000 */
[----:B------:R-:W-:Y:S01]  /*3480*/  UMOV UR31, 0x40004040 ;  /* 0x40004040001f7882 */ /* 0x000fe20000000000 */
[----:B------:R2:W-:Y:S01]  /*3490*/  UTCHMMA gdesc[UR34], gdesc[UR36], tmem[UR8], tmem[UR20], idesc[UR21], UPT ;  /* 0x00ff1424220075ea */ /* 0x0005e2000b800008 */
[----:B------:R2:W-:Y:S01]  /*34a0*/  UTCHMMA gdesc[UR30], gdesc[UR32], tmem[UR8], tmem[UR18], idesc[UR19], UPT ;  /* 0x00ff12201e0075ea */ /* 0x0005e2000b800008 */
[----:B------:R2:W-:Y:S01]  /*34b0*/  UTCBAR [UR6], URZ ;  /* 0x000000ff060073e9 */ /* 0x0005e200080000ff */
[----:B------:R-:W-:Y:S01]  /*34c0*/  UMOV UR17, UR14 ;  /* 0x0000000e00117c82 */ /* 0x000fe20008000000 */
[----:B------:R-:W-:Y:S05]  /*34d0*/  BRA.U UP0, `(.L_x_60) ;  /* 0xfffffffd00507547 */ /* 0x000fea000b83ffff */
.L_x_57:
[----:B------:R-:W-:Y:S01]  /*34e0*/  UIADD3 UR15, UPT, UPT, UR15, 0x1, URZ ;  /* 0x000000010f0f7890 */ /* 0x000fe2000fffe0ff */
[C---:B------:R-:W-:Y:S01]  /*34f0*/  ISETP.NE.AND P0, PT, R10.reuse, 0x2, PT ;  /* 0x000000020a00780c */ /* 0x040fe20003f05270 */
[----:B------:R-:W-:Y:S02]  /*3500*/  UIADD3 UR7, UPT, UPT, UR7, 0xd0, URZ ;  /* 0x000000d007077890 */ /* 0x000fe4000fffe0ff */
[----:B------:R-:W-:Y:S01]  /*3510*/  UISETP.NE.AND UP0, UPT, UR15, 0x4, UPT ;  /* 0x000000040f00788c */ /* 0x000fe2000bf05270 */
[----:B-12---:R-:W-:Y:S02]  /*3520*/  SEL R0, RZ, 0x1, P0 ;  /* 0x00000001ff007807 */ /* 0x006fe40000000000 */
[----:B------:R-:W-:Y:S01]  /*3530*/  SEL R10, R10, RZ, P0 ;  /* 0x000000ff0a0a7207 */ /* 0x000fe20000000000 */
[----:B------:R-:W-:Y:S01]  /*3540*/  USEL UR6, URZ, 0x1, UP0 ;  /* 0x00000001ff067887 */ /* 0x000fe20008000000 */
[----:B------:R-:W-:Y:S01]  /*3550*/  LOP3.LUT R9, R9, R0, RZ, 0x3c, !PT ;  /* 0x0000000009097212 */ /* 0x000fe200078e3cff */
[----:B------:R-:W-:Y:S01]  /*3560*/  USEL UR15, UR15, URZ, UP0 ;  /* 0x000000ff0f0f7287 */ /* 0x000fe20008000000 */
[----:B------:R1:W-:Y:S03]  /*3570*/  UTCBAR [UR7], URZ ;  /* 0x000000ff070073e9 */ /* 0x0003e600080000ff */
[----:B------:R-:W-:Y:S01]  /*3580*/  LOP3.LUT R11, R11, UR6, RZ, 0x3c, !PT ;  /* 0x000000060b0b7c12 */ /* 0x000fe2000f8e3cff */
[----:B------:R-:W-:Y:S07]  /*3590*/  @P1 BRA `(.L_x_61) ;  /* 0xfffffff800a01947 */ /* 0x000fee000383ffff */
[----:B------:R-:W2:Y:S01]  /*35a0*/  S2UR UR4, SR_CgaCtaId ;  /* 0x00000000000479c3 */ /* 0x000ea20000008800 */
[----:B------:R-:W-:Y:S01]  /*35b0*/  ELECT P0, URZ, PT ;  /* 0x0000000000ff782f */ /* 0x000fe20003800000 */
[----:B------:R-:W-:Y:S01]  /*35c0*/  IMAD.MOV.U32 R0, RZ, RZ, 0x1 ;  /* 0x00000001ff007424 */ /* 0x000fe200078e00ff */
[----:B------:R-:W-:Y:S01]  /*35d0*/  UIADD3 UR5, UPT, UPT, UR5, 0xf0, URZ ;  /* 0x000000f005057890 */ /* 0x000fe2000fffe0ff */
[----:B------:R-:W-:Y:S01]  /*35e0*/  SHF.L.U32 R2, R11, 0x1f, RZ ;  /* 0x0000001f0b027819 */ /* 0x000fe200000006ff */
[----:B------:R-:W-:-:S03]  /*35f0*/  UMOV UR6, 0x40 ;  /* 0x0000004000067882 */ /* 0x000fc60000000000 */
[----:B------:R-:W-:Y:S01]  /*3600*/  UVIRTCOUNT.DEALLOC.SMPOOL 0x80 ;  /* 0x000000800000784c */ /* 0x000fe20000000000 */
[----:B--2---:R-:W-:Y:S02]  /*3610*/  ULEA UR4, UR4, UR6, 0x18 ;  /* 0x0000000604047291 */ /* 0x004fe4000f8ec0ff */
[----:B------:R-:W-:-:S07]  /*3620*/  ULEA UR6, UR15, UR5, 0x3 ;  /* 0x000000050f067291 */ /* 0x000fce000f8e18ff */
[----:B------:R2:W-:Y:S02]  /*3630*/  @P0 STS.U8 [UR4+0x1c], R0 ;  /* 0x00001c00ff000988 */ /* 0x0005e40008000004 */
[----:B------:R-:W4:Y:S02]  /*3640*/  SYNCS.PHASECHK.TRANS64.TRYWAIT P0, [UR6], R2 ;  /* 0x00000002ff0075a7 */ /* 0x000f240008001106 */
[----:B--2-4-:R-:W-:Y:S05]  /*3650*/  @!P0 BRA `(.L_x_62) ;  /* 0x0000005c00cc8947 */ /* 0x014fea0003800000 */
.L_x_159:
[----:B-1----:R-:W-:-:S04]  /*3660*/  UIADD3 UR7, UPT, UPT, UR15, 0x1, URZ ;  /* 0x000000010f077890 */ /* 0x002fc8000fffe0ff */
[----:B------:R-:W-:-:S04]  /*3670*/  UISETP.NE.AND UP0, UPT, UR7, 0x4, UPT ;  /* 0x000000040700788c */ /* 0x000fc8000bf05270 */
[----:B------:R-:W-:Y:S02]  /*3680*/  USEL UR8, URZ, 0x1, UP0 ;  /* 0x00000001ff087887 */ /* 0x000fe40008000000 */
[----:B------:R-:W-:-:S04]  /*3690*/  USEL UR7, UR7, URZ, UP0 ;  /* 0x000000ff07077287 */ /* 0x000fc80008000000 */
[----:B------:R-:W-:Y:S01]  /*36a0*/  ULEA UR6, UR7, UR5, 0x3 ;  /* 0x0000000507067291 */ /* 0x000fe2000f8e18ff */
[----:B--2---:R-:W-:-:S04]  /*36b0*/  LOP3.LUT R2, R11, UR8, RZ, 0x3c, !PT ;  /* 0x000000080b027c12 */ /* 0x004fc8000f8e3cff */
[----:B------:R-:W-:-:S04]  /*36c0*/  SHF.L.U32 R3, R2, 0x1f, RZ ;  /* 0x0000001f02037819 */ /* 0x000fc800000006ff */
[----:B------:R-:W1:Y:S02]  /*36d0*/  SYNCS.PHASECHK.TRANS64.TRYWAIT P0, [UR6], R3 ;  /* 0x00000003ff0075a7 */ /* 0x000e640008001106 */
[----:B-1----:R-:W-:Y:S05]  /*36e0*/  @!P0 BRA `(.L_x_63) ;  /* 0x0000005c00c08947 */ /* 0x002fea0003800000 */
.L_x_161:
        /* <DEDUP_REMOVED lines=9> */
.L_x_163:
[----:B------:R-:W-:-:S04]  /*3780*/  UIADD3 UR7, UPT, UPT, UR7, 0x1, URZ ;  /* 0x0000000107077890 */ /* 0x000fc8000fffe0ff */
[----:B------:R-:W-:-:S04]  /*3790*/  UISETP.NE.AND UP0, UPT, UR7, 0x4, UPT ;  /* 0x000000040700788c */ /* 0x000fc8000bf05270 */
[----:B------:R-:W-:Y:S02]  /*37a0*/  USEL UR6, URZ, 0x1, UP0 ;  /* 0x00000001ff067887 */ /* 0x000fe40008000000 */
[----:B------:R-:W-:-:S04]  /*37b0*/  USEL UR7, UR7, URZ, UP0 ;  /* 0x000000ff07077287 */ /* 0x000fc80008000000 */
[----:B------:R-:W-:Y:S01]  /*37c0*/  ULEA UR7, UR7, UR5, 0x3 ;  /* 0x0000000507077291 */ /* 0x000fe2000f8e18ff */
[----:B------:R-:W-:-:S04]  /*37d0*/  LOP3.LUT R2, R2, UR6, RZ, 0x3c, !PT ;  /* 0x0000000602027c12 */ /* 0x000fc8000f8e3cff */
[----:B------:R-:W-:-:S04]  /*37e0*/  SHF.L.U32 R2, R2, 0x1f, RZ ;  /* 0x0000001f02027819 */ /* 0x000fc800000006ff */
[----:B------:R-:W2:Y:S02]  /*37f0*/  SYNCS.PHASECHK.TRANS64.TRYWAIT P0, [UR7], R2 ;  /* 0x00000002ff0075a7 */ /* 0x000ea40008001107 */
[----:B--2---:R-:W-:Y:S05]  /*3800*/  @!P0 BRA `(.L_x_65) ;  /* 0x0000005c00a88947 */ /* 0x004fea0003800000 */
.L_x_165:
[----:B------:R-:W-:Y:S01]  /*3810*/  NOP ;  /* 0x0000000000007918 */ /* 0x000fe20000000000 */
[----:B-1----:R-:W1:Y:S01]  /*3820*/  LDS R0, [UR4+0x14] ;  /* 0x00001404ff007984 */ /* 0x002e620008000800 */
[----:B------:R-:W-:Y:S01]  /*3830*/  ULOP3.LUT UR6, UR16, 0xffff, URZ, 0xc0, !UPT ;  /* 0x0000ffff10067892 */ /* 0x000fe2000f8ec0ff */
[----:B------:R-:W-:Y:S01]  /*3840*/  UMOV UR8, 0xffff ;  /* 0x0000ffff00087882 */ /* 0x000fe20000000000 */
[----:B------:R-:W-:Y:S02]  /*3850*/  UMOV UR5, 0x1 ;  /* 0x0000000100057882 */ /* 0x000fe40000000000 */
[----:B------:R-:W-:-:S04]  /*3860*/  USHF.R.U32.HI UR6, URZ, 0x5, UR6 ;  /* 0x00000005ff067899 */ /* 0x000fc80008011606 */
[----:B------:R-:W-:Y:S02]  /*3870*/  USHF.L.U32 UR8, UR8, UR6, URZ ;  /* 0x0000000608087299 */ /* 0x000fe400080006ff */
[----:B------:R-:W-:-:S04]  /*3880*/  USHF.L.U32 UR5, UR5, UR6, URZ ;  /* 0x0000000605057299 */ /* 0x000fc800080006ff */
[----:B-1----:R-:W-:-:S04]  /*3890*/  LOP3.LUT R0, R0, UR8, RZ, 0xc0, !PT ;  /* 0x0000000800007c12 */ /* 0x002fc8000f8ec0ff */
[----:B------:R-:W-:-:S13]  /*38a0*/  ISETP.NE.AND P0, PT, R0, UR8, PT ;  /* 0x0000000800007c0c */ /* 0x000fda000bf05270 */
[----:B------:R-:W-:Y:S05]  /*38b0*/  @P0 BRA `(.L_x_66) ;  /* 0x0000000000580947 */ /* 0x000fea0003800000 */
[----:B------:R-:W1:Y:S02]  /*38c0*/  LDS R0, [UR4+0x18] ;  /* 0x00001804ff007984 */ /* 0x000e640008000800 */
[----:B-1----:R-:W-:-:S04]  /*38d0*/  LOP3.LUT R0, R0, UR5, RZ, 0xc0, !PT ;  /* 0x0000000500007c12 */ /* 0x002fc8000f8ec0ff */
[----:B------:R-:W-:-:S13]  /*38e0*/  ISETP.NE.AND P0, PT, R0, UR5, PT ;  /* 0x0000000500007c0c */ /* 0x000fda000bf05270 */
[----:B------:R-:W-:Y:S05]  /*38f0*/  @P0 BRA `(.L_x_67) ;  /* 0x00000000003c0947 */ /* 0x000fea0003800000 */
[----:B------:R-:W1:Y:S01]  /*3900*/  S2R R2, SR_LANEID ;  /* 0x0000000000027919 */ /* 0x000e620000000000 */
[----:B------:R-:W-:Y:S01]  /*3910*/  ULOP3.LUT UR8, URZ, UR8, URZ, 0x33, !UPT ;  /* 0x00000008ff087292 */ /* 0x000fe2000f8e33ff */
[----:B------:R-:W-:Y:S02]  /*3920*/  VOTEU.ANY UR7, UPT, PT ;  /* 0x0000000000077886 */ /* 0x000fe400038e0100 */
[----:B------:R-:W-:-:S03]  /*3930*/  UFLO.U32 UR7, UR7 ;  /* 0x00000007000772bd */ /* 0x000fc600080e0000 */
[----:B------:R-:W-:-:S04]  /*3940*/  IMAD.U32 R0, RZ, RZ, UR8 ;  /* 0x00000008ff007e24 */ /* 0x000fc8000f8e00ff */
[----:B------:R2:W4:Y:S02]  /*3950*/  REDUX UR6, R0 ;  /* 0x00000000000673c4 */ /* 0x0005240000000000 */
[----:B------:R1:W-:Y:S02]  /*3960*/  UTCATOMSWS.AND URZ, UR8 ;  /* 0x0000000800ff79e3 */ /* 0x0003e40008000000 */
[----:B-1----:R-:W-:Y:S02]  /*3970*/  ISETP.EQ.U32.AND P0, PT, R2, UR7, PT ;  /* 0x0000000702007c0c */ /* 0x002fe4000bf02070 */
[----:B--2---:R-:W-:Y:S02]  /*3980*/  LOP3.LUT R0, RZ, UR5, RZ, 0x33, !PT ;  /* 0x00000005ff007c12 */ /* 0x004fe4000f8e33ff */
[----:B----4-:R-:W-:Y:S02]  /*3990*/  MOV R2, UR6 ;  /* 0x0000000600027c02 */ /* 0x010fe40008000f00 */
[----:B------:R-:W1:Y:S07]  /*39a0*/  REDUX UR5, R0 ;  /* 0x00000000000573c4 */ /* 0x000e6e0000000000 */
[----:B------:R2:W-:Y:S01]  /*39b0*/  @P0 ATOMS.AND RZ, [UR4+0x14], R2 ;  /* 0x00001402ffff098c */ /* 0x0005e2000a800004 */
[----:B-1----:R-:W-:-:S05]  /*39c0*/  IMAD.U32 R0, RZ, RZ, UR5 ;  /* 0x00000005ff007e24 */ /* 0x002fca000f8e00ff */
[----:B------:R2:W-:Y:S01]  /*39d0*/  @P0 ATOMS.AND RZ, [UR4+0x18], R0 ;  /* 0x00001800ffff098c */ /* 0x0005e2000a800004 */
[----:B------:R-:W-:Y:S05]  /*39e0*/  BRA `(.L_x_68) ;  /* 0x0000000000147947 */ /* 0x000fea0003800000 */
.L_x_67:
[----:B------:R-:W-:Y:S02]  /*39f0*/  MOV R2, 0x3a10 ;  /* 0x00003a1000027802 */ /* 0x000fe40000000f00 */
[----:B---3-5:R-:W-:Y:S05]  /*3a00*/  CALL.REL.NOINC `($__internal_0_$__cuda_sm10x_tcgen05_guardrail_trap_col_being_dealloced_not_returned_by_alloc) ;  /* 0x0000006000907944 */ /* 0x028fea0003c00000 */
[----:B------:R-:W-:Y:S05]  /*3a10*/  BRA `(.L_x_68) ;  /* 0x0000000000087947 */ /* 0x000fea0003800000 */
.L_x_66:
[----:B------:R-:W-:Y:S02]  /*3a20*/  MOV R2, 0x3a40 ;  /* 0x00003a4000027802 */ /* 0x000fe40000000f00 */
[----:B---3-5:R-:W-:Y:S05]  /*3a30*/  CALL.REL.NOINC `($__internal_2_$__cuda_sm10x_tcgen05_guardrail_trap_unallocated_columns_being_dealloced) ;  /* 0x00000060009c7944 */ /* 0x028fea0003c00000 */
.L_x_68:
[----:B------:R-:W-:Y:S01]  /*3a40*/  NOP ;  /* 0x0000000000007918 */ /* 0x000fe20000000000 */
[----:B------:R-:W-:Y:S05]  /*3a50*/  EXIT ;  /* 0x000000000000794d */ /* 0x000fea0003800000 */
.L_x_50:
[----:B------:R-:W-:-:S09]  /*3a60*/  UISETP.NE.OR UP3, UPT, UR6, 0x3, UP3 ;  /* 0x000000030600788c */ /* 0x000fd20009f65670 */
[----:B------:R-:W-:Y:S05]  /*3a70*/  BRA.U UP3, `(.L_x_69) ;  /* 0x00000011030c7547 */ /* 0x000fea000b800000 */
[----:B------:R-:W1:Y:S01]  /*3a80*/  LDCU.64 UR6, c[0x0][0x888] ;  /* 0x00011100ff0677ac */ /* 0x000e620008000a00 */
[----:B------:R-:W2:Y:S01]  /*3a90*/  LDC R0, c[0x0][0xb30] ;  /* 0x0002cc00ff007b82 */ /* 0x000ea20000000800 */
[----:B------:R-:W-:Y:S02]  /*3aa0*/  HFMA2 R27, -RZ, RZ, 0, 0 ;  /* 0x00000000ff1b7431 */ /* 0x000fe400000001ff */
[----:B------:R-:W-:Y:S01]  /*3ab0*/  IMAD.MOV.U32 R29, RZ, RZ, 0x1 ;  /* 0x00000001ff1d7424 */ /* 0x000fe200078e00ff */
[----:B------:R-:W4:Y:S01]  /*3ac0*/  LDCU.64 UR4, c[0x0][0x890] ;  /* 0x00011200ff0477ac */ /* 0x000f220008000a00 */
[----:B------:R-:W-:Y:S01]  /*3ad0*/  IMAD.MOV.U32 R28, RZ, RZ, RZ ;  /* 0x000000ffff1c7224 */ /* 0x000fe200078e00ff */
[----:B------:R-:W-:Y:S01]  /*3ae0*/  MOV R25, 0x2000 ;  /* 0x0000200000197802 */ /* 0x000fe20000000f00 */
[----:B------:R-:W-:Y:S01]  /*3af0*/  UPLOP3.LUT UP0, UPT, UPT, UPT, UPT, 0x40, 0x4 ;  /* 0x000000000004789c */ /* 0x000fe20003f0e870 */
[----:B------:R-:W3:Y:S08]  /*3b00*/  LDC R24, c[0x0][0x370] ;  /* 0x0000dc00ff187b82 */ /* 0x000ef00000000800 */
[----:B------:R-:W3:Y:S01]  /*3b10*/  LDC R3, c[0x0][0xb0c] ;  /* 0x0002c300ff037b82 */ /* 0x000ee20000000800 */
[----:B-1----:R-:W-:-:S03]  /*3b20*/  UISETP.NE.U32.AND UP1, UPT, UR6, URZ, UPT ;  /* 0x000000ff0600728c */ /* 0x002fc6000bf25070 */
[----:B------:R-:W-:Y:S01]  /*3b30*/  UMOV UR6, 0x400 ;  /* 0x0000040000067882 */ /* 0x000fe20000000000 */
[----:B------:R-:W-:Y:S02]  /*3b40*/  UISETP.NE.AND.EX UP1, UPT, UR7, URZ, UPT, UP1 ;  /* 0x000000ff0700728c */ /* 0x000fe4000bf25310 */
[----:B------:R-:W-:Y:S01]  /*3b50*/  ULEA UR6, UR45, UR6, 0x18 ;  /* 0x000000062d067291 */ /* 0x000fe2000f8ec0ff */
[----:B------:R-:W1:Y:S01]  /*3b60*/  LDC R18, c[0x0][0xb20] ;  /* 0x0002c800ff127b82 */ /* 0x000e620000000800 */
[----:B----4-:R-:W-:Y:S01]  /*3b70*/  UISETP.NE.U32.AND UP3, UPT, UR4, URZ, UPT ;  /* 0x000000ff0400728c */ /* 0x010fe2000bf65070 */
[----:B--2---:R-:W-:Y:S01]  /*3b80*/  ISETP.NE.AND P1, PT, R0, 0x1, PT ;  /* 0x000000010000780c */ /* 0x004fe20003f25270 */
[----:B------:R-:W-:Y:S02]  /*3b90*/  UIADD3 UR7, UPT, UPT, UR6, 0x78, URZ ;  /* 0x0000007806077890 */ /* 0x000fe4000fffe0ff */
[----:B------:R-:W-:Y:S02]  /*3ba0*/  UIADD3 UR33, UPT, UPT, UR6, 0x60, URZ ;  /* 0x0000006006217890 */ /* 0x000fe4000fffe0ff */
[----:B------:R-:W-:Y:S01]  /*3bb0*/  UIADD3 UR25, UPT, UPT, UR6, 0x68, URZ ;  /* 0x0000006806197890 */ /* 0x000fe2000fffe0ff */
[----:B------:R-:W2:Y:S01]  /*3bc0*/  LDC.64 R30, c[0x0][0x348] ;  /* 0x0000d200ff1e7b82 */ /* 0x000ea20000000a00 */
[----:B------:R-:W-:-:S02]  /*3bd0*/  UIADD3 UR17, UPT, UPT, UR6, 0x70, URZ ;  /* 0x0000007006117890 */ /* 0x000fc4000fffe0ff */
[----:B------:R-:W-:Y:S02]  /*3be0*/  UPRMT UR7, UR45, 0x654, UR7 ;  /* 0x000006542d077896 */ /* 0x000fe40008000007 */
[----:B------:R-:W-:-:S03]  /*3bf0*/  UISETP.NE.AND.EX UP3, UPT, UR5, URZ, UPT, UP3 ;  /* 0x000000ff0500728c */ /* 0x000fc6000bf65330 */
[----:B------:R-:W4:Y:S08]  /*3c00*/  LDC.64 R16, c[0x0][0xb10] ;  /* 0x0002c400ff107b82 */ /* 0x000f300000000a00 */
[----:B------:R-:W1:Y:S08]  /*3c10*/  LDC.64 R6, c[0x0][0xb18] ;  /* 0x0002c600ff067b82 */ /* 0x000e700000000a00 */
[----:B------:R-:W1:Y:S08]  /*3c20*/  LDC.64 R4, c[0x0][0xb28] ;  /* 0x0002ca00ff047b82 */ /* 0x000e700000000a00 */
[----:B---3--:R-:W1:Y:S02]  /*3c30*/  LDC R19, c[0x0][0x374] ;  /* 0x0000dd00ff137b82 */ /* 0x008e640000000800 */
.L_x_80:
[C---:B------:R-:W-:Y:S02]  /*3c40*/  LEA R0, R28.reuse, UR6, 0x3 ;  /* 0x000000061c007c11 */ /* 0x040fe4000f8e18ff */
[----:B------:R-:W-:Y:S02]  /*3c50*/  SHF.L.U32 R2, R27, 0x1f, RZ ;  /* 0x0000001f1b027819 */ /* 0x000fe400000006ff */
[----:B------:R-:W-:Y:S02]  /*3c60*/  LEA R20, R28, UR6, 0x4 ;  /* 0x000000061c147c11 */ /* 0x000fe4000f8e20ff */
[----:B---3--:R-:W3:Y:S02]  /*3c70*/  SYNCS.PHASECHK.TRANS64.TRYWAIT P0, [R0+URZ+0xb0], R2 ;  /* 0x0000b002000075a7 */ /* 0x008ee400080011ff */
[----:B---3--:R-:W-:Y:S05]  /*3c80*/  @!P0 BRA `(.L_x_70) ;  /* 0x0000005800a08947 */ /* 0x008fea0003800000 */
.L_x_166:
[----:B------:R-:W-:Y:S01]  /*3c90*/  ISETP.GE.AND P0, PT, R42, 0x1, PT ;  /* 0x000000012a00780c */ /* 0x000fe20003f06270 */
[----:B------:R-:W1:Y:S01]  /*3ca0*/  LDS.128 R20, [R20+0x140] ;  /* 0x0001400014147984 */ /* 0x000e620000000c00 */
[----:B---3--:R-:W-:Y:S01]  /*3cb0*/  VIADD R0, R0, 0xc0 ;  /* 0x000000c000007836 */ /* 0x008fe20000000000 */
[----:B------:R-:W-:Y:S01]  /*3cc0*/  @!PT LDS RZ, [RZ] ;  /* 0x00000000fffff984 */ /* 0x000fe20000000800 */
[----:B------:R-:W-:Y:S01]  /*3cd0*/  @!PT LDS RZ, [RZ] ;  /* 0x00000000fffff984 */ /* 0x000fe20000000800 */
[----:B------:R-:W-:Y:S01]  /*3ce0*/  @!PT LDS RZ, [RZ] ;  /* 0x00000000fffff984 */ /* 0x000fe20000000800 */
[----:B------:R-:W-:Y:S01]  /*3cf0*/  @!PT LDS RZ, [RZ] ;  /* 0x00000000fffff984 */ /* 0x000fe20000000800 */
[----:B------:R3:W-:Y:S06]  /*3d00*/  MEMBAR.ALL.CTA ;  /* 0x0000000000007992 */ /* 0x0007ec0000008000 */
[----:B---3--:R-:W3:Y:S01]  /*3d10*/  FENCE.VIEW.ASYNC.S ;  /* 0x00000000000073c6 */ /* 0x008ee20000000000 */
[----:B------:R-:W-:Y:S04]  /*3d20*/  PRMT R0, RZ, 0x654, R0 ;  /* 0x00000654ff007816 */ /* 0x000fe80000000000 */
[----:B---3--:R3:W-:Y:S01]  /*3d30*/  SYNCS.ARRIVE.TRANS64.RED.A1T0 RZ, [R0+URZ], RZ ;  /* 0x000000ff00ff79a7 */ /* 0x0087e200081004ff */
[----:B-1----:R-:W-:Y:S11]  /*3d40*/  LOP3.LUT P3, RZ, R22, 0x1, RZ, 0xc0, !PT ;  /* 0x0000000116ff7812 */ /* 0x002ff6000786c0ff */
[----:B------:R-:W-:Y:S02]  /*3d50*/  @!UPT UIADD3 URZ, UPT, UPT, URZ, URZ, URZ ;  /* 0x000000fffffff290 */ /* 0x000fe4000fffe0ff */
[----:B------:R-:W-:Y:S02]  /*3d60*/  @P3 MOV R11, R20 ;  /* 0x00000014000b3202 */ /* 0x000fe40000000f00 */
[----:B------:R-:W-:Y:S01]  /*3d70*/  @P3 LOP3.LUT R10, R21, 0xffff, RZ, 0xc0, !PT ;  /* 0x0000ffff150a3812 */ /* 0x000fe200078ec0ff */
[----:B---3--:R-:W-:Y:S06]  /*3d80*/  @!P0 BRA `(.L_x_71) ;  /* 0x0000000000a48947 */ /* 0x008fec0003800000 */
[-C--:B------:R-:W-:Y:S01]  /*3d90*/  IMAD.HI.U32 R0, R19, R7.reuse, RZ ;  /* 0x0000000713007227 */ /* 0x080fe200078e00ff */
[----:B------:R-:W-:Y:S02]  /*3da0*/  ISETP.NE.AND P0, PT, R6, 0x1, PT ;  /* 0x000000010600780c */ /* 0x000fe40003f05270 */
[----:B------:R-:W-:Y:S01]  /*3db0*/  ISETP.NE.AND P2, PT, R42, 0x1, PT ;  /* 0x000000012a00780c */ /* 0x000fe20003f45270 */
[----:B----4-:R-:W-:Y:S01]  /*3dc0*/  IMAD.HI.U32 R9, R24, R16, RZ ;  /* 0x0000001018097227 */ /* 0x010fe200078e00ff */
[----:B------:R-:W-:Y:S02]  /*3dd0*/  SHF.R.U32.HI R0, RZ, R18, R0 ;  /* 0x00000012ff007219 */ /* 0x000fe40000011600 */
[----:B------:R-:W-:Y:S01]  /*3de0*/  ISETP.NE.AND P4, PT, R3, 0x1, PT ;  /* 0x000000010300780c */ /* 0x000fe20003f85270 */
[----:B------:R-:W-:Y:S01]  /*3df0*/  IMAD.HI.U32 R13, R10, R7, RZ ;  /* 0x000000070a0d7227 */ /* 0x000fe200078e00ff */
[----:B------:R-:W-:Y:S02]  /*3e00*/  SHF.R.U32.HI R9, RZ, R17, R9 ;  /* 0x00000011ff097219 */ /* 0x000fe40000011609 */
[----:B------:R-:W-:Y:S01]  /*3e10*/  SEL R0, R19, R0, !P0 ;  /* 0x0000000013007207 */ /* 0x000fe20004000000 */
[----:B------:R-:W-:Y:S01]  /*3e20*/  IMAD.HI.U32 R12, R11, R16, RZ ;  /* 0x000000100b0c7227 */ /* 0x000fe200078e00ff */
[----:B------:R-:W-:Y:S03]  /*3e30*/  SEL R9, R24, R9, !P4 ;  /* 0x0000000918097207 */ /* 0x000fe60006000000 */
[-C--:B------:R-:W-:Y:S01]  /*3e40*/  IMAD.HI.U32 R8, R0, R4.reuse, RZ ;  /* 0x0000000400087227 */ /* 0x080fe200078e00ff */
[----:B------:R-:W-:Y:S03]  /*3e50*/  SHF.R.U32.HI R12, RZ, R17, R12 ;  /* 0x00000011ff0c7219 */ /* 0x000fe6000001160c */
[----:B------:R-:W-:Y:S01]  /*3e60*/  IMAD.HI.U32 R2, R9, R4, RZ ;  /* 0x0000000409027227 */ /* 0x000fe200078e00ff */
[-C--:B------:R-:W-:Y:S02]  /*3e70*/  @P2 SHF.R.U32.HI R0, RZ, R5.reuse, R8 ;  /* 0x00000005ff002219 */ /* 0x080fe40000011608 */
[----:B------:R-:W-:Y:S02]  /*3e80*/  SHF.R.U32.HI R8, RZ, R18, R13 ;  /* 0x00000012ff087219 */ /* 0x000fe4000001160d */
[----:B------:R-:W-:Y:S01]  /*3e90*/  @P2 SHF.R.U32.HI R9, RZ, R5, R2 ;  /* 0x00000005ff092219 */ /* 0x000fe20000011602 */
[----:B------:R-:W-:Y:S01]  /*3ea0*/  IMAD R0, R42, R0, RZ ;  /* 0x000000002a007224 */ /* 0x000fe200078e02ff */
[----:B------:R-:W-:Y:S02]  /*3eb0*/  SEL R8, R10, R8, !P0 ;  /* 0x000000080a087207 */ /* 0x000fe40004000000 */
[----:B------:R-:W-:Y:S01]  /*3ec0*/  SEL R2, R11, R12, !P4 ;  /* 0x0000000c0b027207 */ /* 0x000fe20006000000 */
[----:B------:R-:W-:Y:S01]  /*3ed0*/  IMAD R12, R42, R9, RZ ;  /* 0x000000092a0c7224 */ /* 0x000fe200078e02ff */
[C---:B------:R-:W-:Y:S01]  /*3ee0*/  ISETP.GE.AND P0, PT, R8.reuse, R0, PT ;  /* 0x000000000800720c */ /* 0x040fe20003f06270 */
[----:B------:R-:W-:Y:S03]  /*3ef0*/  IMAD.HI.U32 R0, R8, R4, RZ ;  /* 0x0000000408007227 */ /* 0x000fe600078e00ff */
[----:B------:R-:W-:Y:S02]  /*3f00*/  ISETP.GE.OR P0, PT, R2, R12, P0 ;  /* 0x0000000c0200720c */ /* 0x000fe40000706670 */
[-C--:B------:R-:W-:Y:S04]  /*3f10*/  SHF.R.U32.HI R0, RZ, R5.reuse, R0 ;  /* 0x00000005ff007219 */ /* 0x080fe80000011600 */
[----:B------:R-:W-:Y:S05]  /*3f20*/  SEL R13, R8, R0, !P2 ;  /* 0x00000000080d7207 */ /* 0x000fea0005000000 */
[----:B------:R-:W-:Y:S02]  /*3f30*/  IMAD.MOV R12, RZ, RZ, -R13 ;  /* 0x000000ffff0c7224 */ /* 0x000fe400078e0a0d */
[----:B------:R-:W-:Y:S04]  /*3f40*/  @!P0 IMAD.HI.U32 R0, R2, R4, RZ ;  /* 0x0000000402008227 */ /* 0x000fe800078e00ff */
[----:B------:R-:W-:Y:S01]  /*3f50*/  IMAD R12, R42, R12, R8 ;  /* 0x0000000c2a0c7224 */ /* 0x000fe200078e0208 */
[----:B------:R-:W-:Y:S04]  /*3f60*/  @!P0 SHF.R.U32.HI R0, RZ, R5, R0 ;  /* 0x00000005ff008219 */ /* 0x000fe80000011600 */
[----:B------:R-:W-:Y:S04]  /*3f70*/  @!P0 SEL R0, R2, R0, !P2 ;  /* 0x0000000002008207 */ /* 0x000fe80005000000 */
[----:B------:R-:W-:Y:S01]  /*3f80*/  @!P0 IADD3 R13, PT, PT, R13, -R0, RZ ;  /* 0x800000000d0d8210 */ /* 0x000fe20007ffe0ff */
[----:B------:R-:W-:Y:S01]  /*3f90*/  @!P0 IMAD R0, R9, R12, R0 ;  /* 0x0000000c09008224 */ /* 0x000fe200078e0200 */
[----:B------:R-:W-:Y:S01]  /*3fa0*/  IADD3 R9, PT, PT, -R8, RZ, RZ ;  /* 0x000000ff08097210 */ /* 0x000fe20007ffe1ff */
[--C-:B------:R-:W-:Y:S02]  /*3fb0*/  IMAD.MOV R12, RZ, RZ, -R2.reuse ;  /* 0x000000ffff0c7224 */ /* 0x100fe400078e0a02 */
[----:B------:R-:W-:Y:S02]  /*3fc0*/  @!P0 IMAD R8, R13, R42, R2 ;  /* 0x0000002a0d088224 */ /* 0x000fe400078e0202 */
[----:B------:R-:W-:Y:S02]  /*3fd0*/  @!P0 IMAD.MOV.U32 R2, RZ, RZ, R0 ;  /* 0x000000ffff028224 */ /* 0x000fe400078e0000 */
[----:B------:R-:W-:Y:S02]  /*3fe0*/  IMAD R11, R3, R12, R11 ;  /* 0x0000000c030b7224 */ /* 0x000fe400078e020b */
[----:B------:R-:W-:Y:S02]  /*3ff0*/  IMAD R10, R6, R9, R10 ;  /* 0x00000009060a7224 */ /* 0x000fe400078e020a */
[----:B------:R-:W-:Y:S02]  /*4000*/  IMAD R11, R2, R3, R11 ;  /* 0x00000003020b7224 */ /* 0x000fe400078e020b */
[----:B------:R-:W-:Y:S02]  /*4010*/  IMAD R10, R8, R6, R10 ;  /* 0x00000006080a7224 */ /* 0x000fe400078e020a */
.L_x_71:
[----:B------:R-:W-:Y:S05]  /*4020*/  BRA.U UP0, `(.L_x_72) ;  /* 0x0000000100107547 */ /* 0x000fea000b800000 */
[----:B------:R-:W-:Y:S04]  /*4030*/  MOV R2, UR13 ;  /* 0x0000000d00027c02 */ /* 0x000fe80008000f00 */
[----:B------:R-:W-:Y:S04]  /*4040*/  SHF.L.U32 R2, R2, 0x1f, RZ ;  /* 0x0000001f02027819 */ /* 0x000fe800000006ff */
[----:B------:R-:W1:Y:S02]  /*4050*/  SYNCS.PHASECHK.TRANS64.TRYWAIT P0, [UR6+0xa8], R2 ;  /* 0x0000a802ff0075a7 */ /* 0x000e640008001106 */
[----:B-1----:R-:W-:Y:S05]  /*4060*/  @!P0 BRA `(.L_x_73) ;  /* 0x0000005400bc8947 */ /* 0x002fea0003800000 */
.L_x_72:
[----:B------:R-:W-:Y:S02]  /*4070*/  R2UR UR35, R15 ;  /* 0x000000000f2372ca */ /* 0x000fe400000e0000 */
[----:B------:R-:W-:Y:S02]  /*4080*/  R2UR UR34, R14 ;  /* 0x000000000e2272ca */ /* 0x000fe400000e0000 */
[----:B------:R-:W-:Y:S02]  /*4090*/  ISETP.NE.U32.AND P2, PT, RZ, UR4, PT ;  /* 0x00000004ff007c0c */ /* 0x000fe4000bf45070 */
[----:B------:R-:W-:Y:S02]  /*40a0*/  SHF.L.U32 R14, R29, 0x1f, RZ ;  /* 0x0000001f1d0e7819 */ /* 0x000fe400000006ff */
[----:B------:R-:W-:Y:S05]  /*40b0*/  ISETP.NE.AND.EX P2, PT, RZ, UR5, PT, P2 ;  /* 0x00000005ff007c0c */ /* 0x000fea000bf45320 */
[----:B------:R-:W-:Y:S02]  /*40c0*/  USHF.L.U32 UR35, UR35, 0x7, URZ ;  /* 0x0000000723237899 */ /* 0x000fe400080006ff */
[----:B------:R-:W-:Y:S01]  /*40d0*/  USHF.L.U32 UR34, UR34, 0x7, URZ ;  /* 0x0000000722227899 */ /* 0x000fe200080006ff */
[----:B------:R-:W-:Y:S11]  /*40e0*/  BRA.U !UP3, `(.L_x_74) ;  /* 0x000000010b347547 */ /* 0x000ff6000b800000 */
[----:B------:R-:W-:Y:S01]  /*40f0*/  UPLOP3.LUT UP2, UPT, UPT, UPT, UP1, 0x80, 0x8 ;  /* 0x000000000008789c */ /* 0x000fe20003f4f010 */
[----:B-1----:R-:W-:Y:S02]  /*4100*/  HFMA2 R0, -RZ, RZ, 0, 5.9604644775390625e-08 ;  /* 0x00000001ff007431 */ /* 0x002fe400000001ff */
[----:B------:R-:W-:Y:S03]  /*4110*/  IMAD.MOV.U32 R94, RZ, RZ, 0x1 ;  /* 0x00000001ff5e7424 */ /* 0x000fe600078e00ff */
[----:B------:R-:W-:Y:S05]  /*4120*/  PLOP3.LUT P0, PT, PT, PT, UP2, 0x80, 0x8 ;  /* 0x000000000008781c */ /* 0x000fea0003f0f028 */
[----:B------:R-:W1:Y:S01]  /*4130*/  @UP2 LDCU.64 UR10, c[0x0][0x888] ;  /* 0x00011100ff0a27ac */ /* 0x000e620008000a00 */
[----:B------:R-:W-:Y:S07]  /*4140*/  @UP2 UIMAD UR8, UR44, UR4, URZ ;  /* 0x000000042c0822a4 */ /* 0x000fee000f8e02ff */
[----:B------:R-:W-:Y:S01]  /*4150*/  @!P0 PRMT R94, R0, 0x7610, R94 ;  /* 0x00007610005e8816 */ /* 0x000fe2000000005e */
[----:B-1----:R-:W-:Y:S03]  /*4160*/  @UP2 UIMAD.WIDE UR10, UR8, 0x4, UR10 ;  /* 0x00000004080a28a5 */ /* 0x002fe6000f8e020a */
[----:B------:R-:W1:Y:S03]  /*4170*/  @!UP2 LDCU UR8, c[0x0][0x880] ;  /* 0x00011000ff08a7ac */ /* 0x000e660008000800 */
[----:B------:R-:W-:Y:S01]  /*4180*/  IMAD.U32 R8, RZ, RZ, UR10 ;  /* 0x0000000aff087e24 */ /* 0x000fe2000f8e00ff */
[----:B------:R-:W-:Y:S05]  /*4190*/  MOV R9, UR11 ;  /* 0x0000000b00097c02 */ /* 0x000fea0008000f00 */
[----:B-----5:R3:W5:Y:S02]  /*41a0*/  @P0 LDG.E R49, desc[UR48][R8.64] ;  /* 0x0000003008310981 */ /* 0x020764000c1e1900 */
[----:B-1-3--:R-:W-:Y:S07]  /*41b0*/  @!P0 IMAD.U32 R49, RZ, RZ, UR8 ;  /* 0x00000008ff318e24 */ /* 0x00afee000f8e00ff */
.L_x_74:
[----:B-----5:R-:W-:Y:S01]  /*41c0*/  @!P2 FSETP.EQ.AND P0, PT, R49, RZ, PT ;  /* 0x000000ff3100a20b */ /* 0x020fe20003f02000 */
[----:B------:R-:W-:Y:S01]  /*41d0*/  @!UPT UIADD3 URZ, UPT, UPT, URZ, URZ, URZ ;  /* 0x000000fffffff290 */ /* 0x000fe2000fffe0ff */
[----:B------:R-:W-:Y:S11]  /*41e0*/  @!P2 BRA `(.L_x_75) ;  /* 0x000000000014a947 */ /* 0x000ff60003800000 */
[----:B------:R-:W-:Y:S02]  /*41f0*/  LOP3.LUT P2, RZ, R94, 0xff, RZ, 0xc0, !PT ;  /* 0x000000ff5eff7812 */ /* 0x000fe4000784c0ff */
[----:B------:R-:W-:Y:S04]  /*4200*/  PLOP3.LUT P0, PT, PT, PT, UP2, 0x80, 0x8 ;  /* 0x000000000008781c */ /* 0x000fe80003f0f028 */
[----:B------:R-:W-:Y:S07]  /*4210*/  PLOP3.LUT P0, PT, P0, PT, PT, 0x8, 0x80 ;  /* 0x000000000080781c */ /* 0x000fee000070e170 */
[----:B------:R-:W-:Y:S11]  /*4220*/  @P2 FSETP.EQ.AND P0, PT, R49, RZ, PT ;  /* 0x000000ff3100220b */ /* 0x000ff60003f02000 */
[----:B------:R-:W-:Y:S02]  /*4230*/  @!UPT UIADD3 URZ, UPT, UPT, URZ, URZ, URZ ;  /* 0x000000fffffff290 */ /* 0x000fe4000fffe0ff */
.L_x_75:
[----:B------:R-:W3:Y:S01]  /*4240*/  SYNCS.PHASECHK.TRANS64.TRYWAIT P2, [UR6+0x80], R14 ;  /* 0x0000800eff0075a7 */ /* 0x000ee20008041106 */
[----:B------:R-:W-:Y:S04]  /*4250*/  ELECT P4, URZ, PT ;  /* 0x0000000000ff782f */ /* 0x000fe80003880000 */
[----:B------:R-:W-:Y:S11]  /*4260*/  PLOP3.LUT P4, PT, P0, P4, PT, 0xf2, 0x2f ;  /* 0x00000000002f781c */ /* 0x000ff60000789e72 */
[----:B------:R-:W-:Y:S02]  /*4270*/  @!UPT UIADD3 URZ, UPT, UPT, URZ, URZ, URZ ;  /* 0x000000fffffff290 */ /* 0x000fe4000fffe0ff */
[----:B--2---:R-:W-:Y:S05]  /*4280*/  @!P4 IADD3 R8, P0, PT, R30, 0x580, RZ ;  /* 0x000005801e08c810 */ /* 0x004fea0007f1e0ff */
[----:B-1----:R-:W-:Y:S01]  /*4290*/  @!P4 IMAD.X R2, RZ, RZ, R31, P0 ;  /* 0x000000ffff02c224 */ /* 0x002fe200000e061f */
[----:B---3--:R-:W-:Y:S07]  /*42a0*/  @!P2 BRA `(.L_x_76) ;  /* 0x000000540044a947 */ /* 0x008fee0003800000 */
.L_x_169:
[----:B------:R-:W-:Y:S01]  /*42b0*/  @!P4 R2UR UR8, R2 ;  /* 0x000000000208c2ca */ /* 0x000fe200000e0000 */
[----:B------:R-:W-:Y:S01]  /*42c0*/  VOTEU.ALL UP0, P4 ;  /* 0x0000000000ff7886 */ /* 0x000fe20002000000 */
[----:B------:R-:W-:Y:S01]  /*42d0*/  @!P4 R2UR UR9, R8 ;  /* 0x000000000809c2ca */ /* 0x000fe200000e0000 */
[----:B-1----:R-:W-:Y:S01]  /*42e0*/  @!P4 IMAD.MOV.U32 R0, RZ, RZ, 0x2000 ;  /* 0x00002000ff00c424 */ /* 0x002fe200078e00ff */
[----:B------:R-:W-:Y:S01]  /*42f0*/  UMOV UR10, 0x0 ;  /* 0x00000000000a7882 */ /* 0x000fe20000000000 */
[----:B------:R-:W-:Y:S01]  /*4300*/  UMOV UR11, 0x10000000 ;  /* 0x10000000000b7882 */ /* 0x000fe20000000000 */
[----:B------:R-:W-:Y:S01]  /*4310*/  @!UP0 UIADD3 UR32, UPT, UPT, UR6, 0x200, URZ ;  /* 0x0000020006208890 */ /* 0x000fe2000fffe0ff */
[----:B------:R-:W-:Y:S01]  /*4320*/  VOTEU.ALL UP0, P4 ;  /* 0x0000000000ff7886 */ /* 0x000fe20002000000 */
[----:B------:R-:W-:Y:S05]  /*4330*/  UMOV UR36, UR44 ;  /* 0x0000002c00247c82 */ /* 0x000fea0008000000 */
[----:B------:R-:W-:Y:S01]  /*4340*/  IMAD.U32 R9, RZ, RZ, UR8 ;  /* 0x00000008ff097e24 */ /* 0x000fe2000f8e00ff */
[----:B------:R-:W-:Y:S01]  /*4350*/  UPRMT UR8, UR45, 0x654, UR33 ;  /* 0x000006542d087896 */ /* 0x000fe20008000021 */
[----:B------:R-:W-:Y:S03]  /*4360*/  IMAD.U32 R8, RZ, RZ, UR9 ;  /* 0x00000009ff087e24 */ /* 0x000fe6000f8e00ff */
[----:B------:R-:W-:Y:S02]  /*4370*/  @!P4 R2UR UR15, R9 ;  /* 0x00000000090fc2ca */ /* 0x000fe400000e0000 */
[----:B------:R-:W-:Y:S02]  /*4380*/  @!P4 R2UR UR14, R8 ;  /* 0x00000000080ec2ca */ /* 0x000fe400000e0000 */
[----:B------:R-:W-:Y:S05]  /*4390*/  @!P4 IADD3 R8, P0, PT, R30, 0x580, RZ ;  /* 0x000005801e08c810 */ /* 0x000fea0007f1e0ff */
[----:B------:R-:W-:Y:S06]  /*43a0*/  @!P4 IMAD.X R2, RZ, RZ, R31, P0 ;  /* 0x000000ffff02c224 */ /* 0x000fec00000e061f */
[----:B------:R1:W-:Y:S01]  /*43b0*/  @!UP0 UTMALDG.3D [UR32], [UR14], desc[UR10] ;  /* 0x00000a200e0085b4 */ /* 0x0003e20008011000 */
[----:B------:R1:W-:Y:S01]  /*43c0*/  @!P4 SYNCS.ARRIVE.TRANS64.RED.A0TR RZ, [UR6+0x60], R0 ;  /* 0x00006000ffffc9a7 */ /* 0x0003e20008300406 */
[----:B------:R-:W-:Y:S01]  /*43d0*/  SYNCS.ARRIVE.TRANS64.RED.A1T0 RZ, [UR8], RZ ;  /* 0x000000ffffff79a7 */ /* 0x000fe20008100408 */
[----:B------:R-:W2:Y:S02]  /*43e0*/  SYNCS.PHASECHK.TRANS64.TRYWAIT P2, [UR6+0x88], R14 ;  /* 0x0000880eff0075a7 */ /* 0x000ea40008041106 */
[----:B-12---:R-:W-:Y:S05]  /*43f0*/  @!P2 BRA `(.L_x_77) ;  /* 0x000000540008a947 */ /* 0x006fea0003800000 */
.L_x_171:
[----:B------:R-:W-:Y:S01]  /*4400*/  @!P4 R2UR UR8, R2 ;  /* 0x000000000208c2ca */ /* 0x000fe200000e0000 */
[----:B------:R-:W-:Y:S01]  /*4410*/  VOTEU.ALL UP0, P4 ;  /* 0x0000000000ff7886 */ /* 0x000fe20002000000 */
[----:B------:R-:W-:Y:S01]  /*4420*/  @!P4 R2UR UR9, R8 ;  /* 0x000000000809c2ca */ /* 0x000fe200000e0000 */
[----:B-1----:R-:W-:Y:S01]  /*4430*/  @!P4 IMAD.MOV.U32 R0, RZ, RZ, 0x2000 ;  /* 0x00002000ff00c424 */ /* 0x002fe200078e00ff */
[----:B------:R-:W-:Y:S01]  /*4440*/  UMOV UR10, 0x0 ;  /* 0x00000000000a7882 */ /* 0x000fe20000000000 */
[----:B------:R-:W-:Y:S01]  /*4450*/  UMOV UR11, 0x10000000 ;  /* 0x10000000000b7882 */ /* 0x000fe20000000000 */
[----:B------:R-:W-:Y:S02]  /*4460*/  @!UP0 UIADD3 UR26, UPT, UPT, UR34, 0x20, URZ ;  /* 0x00000020221a8890 */ /* 0x000fe4000fffe0ff */
[----:B------:R-:W-:Y:S01]  /*4470*/  @!UP0 UIADD3 UR24, UPT, UPT, UR6, 0x2200, URZ ;  /* 0x0000220006188890 */ /* 0x000fe2000fffe0ff */
[----:B------:R-:W-:Y:S01]  /*4480*/  VOTEU.ALL UP0, P4 ;  /* 0x0000000000ff7886 */ /* 0x000fe20002000000 */
[----:B------:R-:W-:Y:S01]  /*4490*/  UMOV UR27, UR35 ;  /* 0x00000023001b7c82 */ /* 0x000fe20008000000 */
[----:B------:R-:W-:Y:S02]  /*44a0*/  UMOV UR28, UR44 ;  /* 0x0000002c001c7c82 */ /* 0x000fe40008000000 */
        /* <DEDUP_REMOVED lines=12> */
.L_x_173:
[----:B------:R-:W2:Y:S01]  /*4570*/  LDC.64 R12, c[0x0][0xb18] ;  /* 0x0002c600ff0c7b82 */ /* 0x000ea20000000a00 */
[----:B------:R-:W-:Y:S01]  /*4580*/  @!P4 R2UR UR8, R2 ;  /* 0x000000000208c2ca */ /* 0x000fe200000e0000 */
[----:B------:R-:W-:Y:S01]  /*4590*/  VOTEU.ALL UP0, P4 ;  /* 0x0000000000ff7886 */ /* 0x000fe20002000000 */
[----:B------:R-:W-:Y:S01]  /*45a0*/  @!P4 R2UR UR9, R8 ;  /* 0x000000000809c2ca */ /* 0x000fe200000e0000 */
[----:B-1----:R-:W-:Y:S01]  /*45b0*/  @!P4 IMAD.MOV.U32 R0, RZ, RZ, 0x2000 ;  /* 0x00002000ff00c424 */ /* 0x002fe200078e00ff */
[----:B------:R-:W-:Y:S03]  /*45c0*/  UMOV UR10, 0x0 ;  /* 0x00000000000a7882 */ /* 0x000fe60000000000 */
[----:B------:R-:W1:Y:S01]  /*45d0*/  @!P1 LDC R2, c[0x0][0xb0c] ;  /* 0x0002c300ff029b82 */ /* 0x000e620000000800 */
[----:B------:R-:W-:Y:S01]  /*45e0*/  @!UP0 UIADD3 UR18, UPT, UPT, UR34, 0x40, URZ ;  /* 0x0000004022128890 */ /* 0x000fe2000fffe0ff */
[----:B------:R-:W-:Y:S01]  /*45f0*/  @P3 SHF.R.U32.HI R26, RZ, 0x10, R21 ;  /* 0x00000010ff1a3819 */ /* 0x000fe20000011615 */
[----:B------:R-:W-:Y:S01]  /*4600*/  @!UP0 UIADD3 UR16, UPT, UPT, UR6, 0x4200, URZ ;  /* 0x0000420006108890 */ /* 0x000fe2000fffe0ff */
[----:B------:R-:W-:Y:S01]  /*4610*/  VIADD R28, R28, 0x1 ;  /* 0x000000011c1c7836 */ /* 0x000fe20000000000 */
[----:B------:R-:W-:Y:S01]  /*4620*/  VOTEU.ALL UP0, P4 ;  /* 0x0000000000ff7886 */ /* 0x000fe20002000000 */
[----:B------:R-:W-:Y:S01]  /*4630*/  UMOV UR11, 0x10000000 ;  /* 0x10000000000b7882 */ /* 0x000fe20000000000 */
[----:B------:R-:W-:Y:S01]  /*4640*/  UMOV UR19, UR35 ;  /* 0x0000002300137c82 */ /* 0x000fe20008000000 */
[----:B------:R-:W-:Y:S01]  /*4650*/  IMAD.U32 R9, RZ, RZ, UR8 ;  /* 0x00000008ff097e24 */ /* 0x000fe2000f8e00ff */
[----:B------:R-:W-:Y:S01]  /*4660*/  UMOV UR20, UR44 ;  /* 0x0000002c00147c82 */ /* 0x000fe20008000000 */
[----:B------:R-:W-:Y:S01]  /*4670*/  IMAD.U32 R8, RZ, RZ, UR9 ;  /* 0x00000009ff087e24 */ /* 0x000fe2000f8e00ff */
[----:B------:R-:W-:Y:S02]  /*4680*/  UPRMT UR8, UR45, 0x654, UR17 ;  /* 0x000006542d087896 */ /* 0x000fe40008000011 */
[----:B------:R-:W-:Y:S02]  /*4690*/  @!P4 R2UR UR15, R9 ;  /* 0x00000000090fc2ca */ /* 0x000fe400000e0000 */
[----:B------:R-:W-:Y:S02]  /*46a0*/  @!P4 R2UR UR14, R8 ;  /* 0x00000000080ec2ca */ /* 0x000fe400000e0000 */
[----:B------:R-:W3:Y:S11]  /*46b0*/  LDC.64 R8, c[0x0][0xb10] ;  /* 0x0002c400ff087b82 */ /* 0x000ef60000000a00 */
[----:B------:R1:W-:Y:S01]  /*46c0*/  @!UP0 UTMALDG.3D [UR16], [UR14], desc[UR10] ;  /* 0x00000a100e0085b4 */ /* 0x0003e20008011000 */
[----:B------:R5:W-:Y:S01]  /*46d0*/  @!P4 SYNCS.ARRIVE.TRANS64.RED.A0TR RZ, [UR6+0x70], R0 ;  /* 0x00007000ffffc9a7 */ /* 0x000be20008300406 */
[C---:B---3--:R-:W-:Y:S01]  /*46e0*/  @!P1 IMAD.HI.U32 R8, R11.reuse, R8, RZ ;  /* 0x000000080b089227 */ /* 0x048fe200078e00ff */
[----:B--2---:R-:W-:Y:S02]  /*46f0*/  @!P1 ISETP.NE.AND P0, PT, R12, 0x1, PT ;  /* 0x000000010c00980c */ /* 0x004fe40003f05270 */
[----:B-1----:R-:W-:Y:S01]  /*4700*/  @!P1 ISETP.NE.AND P2, PT, R2, 0x1, PT ;  /* 0x000000010200980c */ /* 0x002fe20003f45270 */
[----:B------:R-:W-:Y:S01]  /*4710*/  SYNCS.ARRIVE.TRANS64.RED.A1T0 RZ, [UR8], RZ ;  /* 0x000000ffffff79a7 */ /* 0x000fe20008100408 */
[C---:B------:R-:W-:Y:S01]  /*4720*/  @!P1 IMAD.HI.U32 R13, R10.reuse, R13, RZ ;  /* 0x0000000d0a0d9227 */ /* 0x040fe200078e00ff */
[----:B------:R-:W-:Y:S04]  /*4730*/  @!P1 SHF.R.U32.HI R8, RZ, R9, R8 ;  /* 0x00000009ff089219 */ /* 0x000fe80000011608 */
[----:B------:R-:W-:Y:S01]  /*4740*/  @!P1 SEL R8, R11, R8, !P2 ;  /* 0x000000080b089207 */ /* 0x000fe20005000000 */
[----:B------:R-:W1:Y:S01]  /*4750*/  SYNCS.PHASECHK.TRANS64.TRYWAIT P5, [UR6+0x98], R14 ;  /* 0x0000980eff0075a7 */ /* 0x000e6200080a1106 */
[----:B-----5:R-:W2:Y:S02]  /*4760*/  @!P1 LDC R0, c[0x0][0xb20] ;  /* 0x0002c800ff009b82 */ /* 0x020ea40000000800 */
[----:B--2---:R-:W-:Y:S04]  /*4770*/  @!P1 SHF.R.U32.HI R0, RZ, R0, R13 ;  /* 0x00000000ff009219 */ /* 0x004fe8000001160d */
[----:B------:R-:W-:Y:S05]  /*4780*/  @!P1 SEL R9, R10, R0, !P0 ;  /* 0x000000000a099207 */ /* 0x000fea0004000000 */
[----:B------:R-:W-:Y:S02]  /*4790*/  @!P1 IMAD.IADD R0, R9, 0x1, -R8 ;  /* 0x0000000109009824 */ /* 0x000fe400078e0a08 */
[----:B------:R-:W-:Y:S02]  /*47a0*/  @!P1 IMAD.IADD R8, R8, 0x1, -R9 ;  /* 0x0000000108089824 */ /* 0x000fe400078e0a09 */
[----:B------:R-:W-:Y:S02]  /*47b0*/  @!P1 IMAD R11, R0, R2, R11 ;  /* 0x00000002000b9224 */ /* 0x000fe400078e020b */
[----:B------:R-:W-:Y:S01]  /*47c0*/  @!P1 IMAD R10, R8, R12, R10 ;  /* 0x0000000c080a9224 */ /* 0x000fe200078e020a */
[----:B-1----:R-:W-:Y:S06]  /*47d0*/  @!P5 BRA `(.L_x_79) ;  /* 0x000000500040d947 */ /* 0x002fec0003800000 */
.L_x_175:
[----:B------:R-:W-:Y:S01]  /*47e0*/  @!P4 IADD3 R2, P0, PT, R30, 0x580, RZ ;  /* 0x000005801e02c810 */ /* 0x000fe20007f1e0ff */
[----:B------:R-:W-:Y:S01]  /*47f0*/  VOTEU.ALL UP0, P4 ;  /* 0x0000000000ff7886 */ /* 0x000fe20002000000 */
[----:B------:R-:W-:Y:S01]  /*4800*/  UMOV UR18, 0x0 ;  /* 0x0000000000127882 */ /* 0x000fe20000000000 */
[----:B------:R-:W-:Y:S01]  /*4810*/  UMOV UR19, 0x10000000 ;  /* 0x1000000000137882 */ /* 0x000fe20000000000 */
[----:B------:R-:W-:Y:S01]  /*4820*/  @!P4 R2UR UR9, R2 ;  /* 0x000000000209c2ca */ /* 0x000fe200000e0000 */
[----:B-1----:R-:W-:Y:S01]  /*4830*/  @!P4 IMAD.X R0, RZ, RZ, R31, P0 ;  /* 0x000000ffff00c224 */ /* 0x002fe200000e061f */
[----:B------:R-:W-:Y:S01]  /*4840*/  @!UP0 UIADD3 UR10, UPT, UPT, UR34, 0x60, URZ ;  /* 0x00000060220a8890 */ /* 0x000fe2000fffe0ff */
[----:B------:R-:W-:Y:S01]  /*4850*/  ISETP.NE.AND P0, PT, R28, 0x2, PT ;  /* 0x000000021c00780c */ /* 0x000fe20003f05270 */
[----:B------:R-:W-:Y:S01]  /*4860*/  UMOV UR11, UR35 ;  /* 0x00000023000b7c82 */ /* 0x000fe20008000000 */
[----:B------:R-:W-:Y:S01]  /*4870*/  UMOV UR12, UR44 ;  /* 0x0000002c000c7c82 */ /* 0x000fe20008000000 */
[----:B------:R-:W-:Y:S01]  /*4880*/  @!P4 R2UR UR8, R0 ;  /* 0x000000000008c2ca */ /* 0x000fe200000e0000 */
[----:B------:R-:W-:Y:S01]  /*4890*/  IMAD.IADD R14, R10, 0x1, R92 ;  /* 0x000000010a0e7824 */ /* 0x000fe200078e025c */
[----:B------:R-:W-:Y:S01]  /*48a0*/  @P3 R2UR UR44, R26 ;  /* 0x000000001a2c32ca */ /* 0x000fe200000e0000 */
[----:B------:R-:W-:Y:S01]  /*48b0*/  IMAD.IADD R15, R11, 0x1, R93 ;  /* 0x000000010b0f7824 */ /* 0x000fe200078e025d */
[----:B------:R-:W-:Y:S02]  /*48c0*/  SEL R0, RZ, 0x1, P0 ;  /* 0x00000001ff007807 */ /* 0x000fe40000000000 */
[----:B------:R-:W-:Y:S01]  /*48d0*/  LOP3.LUT R29, R29, 0x1, RZ, 0x3c, !PT ;  /* 0x000000011d1d7812 */ /* 0x000fe200078e3cff */
[----:B------:R-:W-:Y:S01]  /*48e0*/  IMAD.U32 R8, RZ, RZ, UR9 ;  /* 0x00000009ff087e24 */ /* 0x000fe2000f8e00ff */
[----:B------:R-:W-:Y:S01]  /*48f0*/  @!UP0 UIADD3 UR9, UPT, UPT, UR6, 0x78, URZ ;  /* 0x0000007806098890 */ /* 0x000fe2000fffe0ff */
[----:B------:R-:W-:Y:S02]  /*4900*/  LOP3.LUT R27, R27, R0, RZ, 0x3c, !PT ;  /* 0x000000001b1b7212 */ /* 0x000fe400078e3cff */
[----:B------:R-:W-:Y:S02]  /*4910*/  SEL R28, R28, RZ, P0 ;  /* 0x000000ff1c1c7207 */ /* 0x000fe40000000000 */
[----:B------:R-:W-:Y:S01]  /*4920*/  IMAD.U32 R9, RZ, RZ, UR8 ;  /* 0x00000008ff097e24 */ /* 0x000fe2000f8e00ff */
[----:B------:R-:W-:Y:S01]  /*4930*/  @!P4 R2UR UR14, R8 ;  /* 0x00000000080ec2ca */ /* 0x000fe200000e0000 */
[----:B------:R-:W-:Y:S01]  /*4940*/  @!UP0 UIADD3 UR8, UPT, UPT, UR6, 0x6200, URZ ;  /* 0x0000620006088890 */ /* 0x000fe2000fffe0ff */
[----:B------:R-:W-:Y:S02]  /*4950*/  VOTEU.ALL UP0, P4 ;  /* 0x0000000000ff7886 */ /* 0x000fe40002000000 */
[----:B------:R-:W-:Y:S11]  /*4960*/  @!P4 R2UR UR15, R9 ;  /* 0x00000000090fc2ca */ /* 0x000ff600000e0000 */
[----:B------:R-:W-:Y:S02]  /*4970*/  @!UPT UIADD3 URZ, UPT, UPT, URZ, URZ, URZ ;  /* 0x000000fffffff290 */ /* 0x000fe4000fffe0ff */
[----:B------:R3:W-:Y:S01]  /*4980*/  @!UP0 UTMALDG.3D [UR8], [UR14], desc[UR18] ;  /* 0x000012080e0085b4 */ /* 0x0007e20008011000 */
[----:B------:R3:W-:Y:S01]  /*4990*/  @!P4 SYNCS.ARRIVE.TRANS64.RED.A0TR RZ, [UR6+0x78], R25 ;  /* 0x00007819ffffc9a7 */ /* 0x0007e20008300406 */
[----:B------:R-:W-:Y:S01]  /*49a0*/  UPLOP3.LUT UP0, UPT, UPT, UPT, UPT, 0x80, 0x8 ;  /* 0x000000000008789c */ /* 0x000fe20003f0f070 */
[----:B------:R-:W-:Y:S01]  /*49b0*/  SYNCS.ARRIVE.TRANS64.RED.A1T0 RZ, [UR7], RZ ;  /* 0x000000ffffff79a7 */ /* 0x000fe20008100407 */
[----:B------:R-:W-:Y:S09]  /*49c0*/  @P3 BRA `(.L_x_80) ;  /* 0xfffffff0009c3947 */ /* 0x000ff2000383ffff */
[----:B------:R-:W-:-:S04]  /*49d0*/  SHF.L.U32 R2, R29, 0x1f, RZ ;  /* 0x0000001f1d027819 */ /* 0x000fc800000006ff */
[----:B------:R-:W1:Y:S02]  /*49e0*/  SYNCS.PHASECHK.TRANS64.TRYWAIT P0, [UR6+0x80], R2 ;  /* 0x00008002ff0075a7 */ /* 0x000e640008001106 */
[----:B-1----:R-:W-:Y:S05]  /*49f0*/  @!P0 BRA `(.L_x_81) ;  /* 0x0000004c00d08947 */ /* 0x002fea0003800000 */
.L_x_177:
[----:B------:R-:W2:Y:S02]  /*4a00*/  SYNCS.PHASECHK.TRANS64.TRYWAIT P0, [UR6+0x88], R2 ;  /* 0x00008802ff0075a7 */ /* 0x000ea40008001106 */
[----:B--2---:R-:W-:Y:S05]  /*4a10*/  @!P0 BRA `(.L_x_82) ;  /* 0x0000004c00e08947 */ /* 0x004fea0003800000 */
.L_x_179:
[----:B------:R-:W2:Y:S02]  /*4a20*/  SYNCS.PHASECHK.TRANS64.TRYWAIT P0, [UR6+0x90], R2 ;  /* 0x00009002ff0075a7 */ /* 0x000ea40008001106 */
[----:B--2---:R-:W-:Y:S05]  /*4a30*/  @!P0 BRA `(.L_x_83) ;  /* 0x0000004c00f08947 */ /* 0x004fea0003800000 */
.L_x_181:
[----:B-1----:R-:W-:-:S07]  /*4a40*/  MOV R0, UR6 ;  /* 0x0000000600007c02 */ /* 0x002fce0008000f00 */
.L_x_84:
[----:B-1----:R-:W-:-:S04]  /*4a50*/  SHF.L.U32 R2, R29, 0x1f, RZ ;  /* 0x0000001f1d027819 */ /* 0x002fc800000006ff */
[----:B------:R1:W2:Y:S03]  /*4a60*/  SYNCS.PHASECHK.TRANS64.TRYWAIT P0, [R0+URZ+0x98], R2 ;  /* 0x00009802000075a7 */ /* 0x0002a600080011ff */
[----:B--2---:R-:W-:Y:S05]  /*4a70*/  @!P0 NANOSLEEP.SYNCS 0x989680 ;  /* 0x009896800000895d */ /* 0x004fea0003900000 */
[----:B------:R-:W2:Y:S02]  /*4a80*/  @!P0 SYNCS.PHASECHK.TRANS64 P0, [R0+URZ+0x98], R2 ;  /* 0x00009802000085a7 */ /* 0x000ea400080010ff */
[----:B--23--:R-:W-:Y:S05]  /*4a90*/  @P0 EXIT ;  /* 0x000000000000094d */ /* 0x00cfea0003800000 */
[----:B------:R-:W-:Y:S05]  /*4aa0*/  BRA `(.L_x_84) ;  /* 0xfffffffc00e87947 */ /* 0x000fea000383ffff */
.L_x_69:
[----:B------:R-:W-:-:S06]  /*4ab0*/  UISETP.GE.AND UP0, UPT, UR6, 0x4, UPT ;  /* 0x000000040600788c */ /* 0x000fcc000bf06270 */
[----:B------:R-:W-:-:S13]  /*4ac0*/  PLOP3.LUT P0, PT, PT, PT, UP0, 0x80, 0x8 ;  /* 0x000000000008781c */ /* 0x000fda0003f0f008 */
[----:B------:R-:W-:Y:S05]  /*4ad0*/  @!P0 EXIT ;  /* 0x000000000000894d */ /* 0x000fea0003800000 */
[----:B------:R-:W-:Y:S01]  /*4ae0*/  BAR.SYNC.DEFER_BLOCKING 0x6, 0xa0 ;  /* 0x0182800000007b1d */ /* 0x000fe20000010000 */
[C---:B------:R-:W-:Y:S01]  /*4af0*/  IMAD.SHL.U32 R3, R109.reuse, 0x20, RZ ;  /* 0x000000206d037824 */ /* 0x040fe200078e00ff */
[----:B------:R-:W-:Y:S01]  /*4b00*/  LOP3.LUT R107, R2, 0x60, R109, 0xf8, !PT ;  /* 0x00000060026b7812 */ /* 0x000fe200078ef86d */
[C---:B------:R-:W-:Y:S01]  /*4b10*/  IMAD.SHL.U32 R108, R109.reuse, 0x4, RZ ;  /* 0x000000046d6c7824 */ /* 0x040fe200078e00ff */
[C---:B------:R-:W-:Y:S01]  /*4b20*/  LOP3.LUT R110, R109.reuse, 0x60, RZ, 0xc0, !PT ;  /* 0x000000606d6e7812 */ /* 0x040fe200078ec0ff */
[----:B------:R-:W-:Y:S01]  /*4b30*/  IMAD.U32 R81, R109, 0x10000, RZ ;  /* 0x000100006d517824 */ /* 0x000fe200078e00ff */
[----:B------:R-:W-:Y:S02]  /*4b40*/  UMOV UR41, 0x400 ;  /* 0x0000040000297882 */ /* 0x000fe40000000000 */
[----:B------:R-:W1:Y:S01]  /*4b50*/  LDC R98, c[0x0][0x370] ;  /* 0x0000dc00ff627b82 */ /* 0x000e620000000800 */
[----:B------:R-:W-:Y:S01]  /*4b60*/  ULEA UR41, UR45, UR41, 0x18 ;  /* 0x000000292d297291 */ /* 0x000fe2000f8ec0ff */
[----:B------:R-:W-:Y:S01]  /*4b70*/  LOP3.LUT R4, R3, 0xc0, RZ, 0xc0, !PT ;  /* 0x000000c003047812 */ /* 0x000fe200078ec0ff */
[----:B------:R-:W-:Y:S01]  /*4b80*/  HFMA2 R80, -RZ, RZ, 0, 0 ;  /* 0x00000000ff507431 */ /* 0x000fe200000001ff */
[----:B------:R-:W-:Y:S01]  /*4b90*/  LOP3.LUT R106, R109, 0x2, RZ, 0xc0, !PT ;  /* 0x000000026d6a7812 */ /* 0x000fe200078ec0ff */
[----:B------:R-:W-:Y:S01]  /*4ba0*/  UIADD3 UR4, UPT, UPT, UR41, 0x200, URZ ;  /* 0x0000020029047890 */ /* 0x000fe2000fffe0ff */
[----:B------:R-:W-:Y:S01]  /*4bb0*/  LOP3.LUT R108, R4, 0x18, R108, 0xf8, !PT ;  /* 0x00000018046c7812 */ /* 0x000fe200078ef86c */
[----:B------:R-:W-:Y:S01]  /*4bc0*/  IMAD.MOV.U32 R104, RZ, RZ, 0x1 ;  /* 0x00000001ff687424 */ /* 0x000fe200078e00ff */
[----:B------:R-:W2:Y:S01]  /*4bd0*/  LDC R44, c[0x0][0xb0c] ;  /* 0x0002c300ff2c7b82 */ /* 0x000ea20000000800 */
[----:B------:R-:W-:-:S02]  /*4be0*/  LOP3.LUT R81, R81, 0x600000, RZ, 0xc0, !PT ;  /* 0x0060000051517812 */ /* 0x000fc400078ec0ff */
[----:B------:R-:W-:Y:S02]  /*4bf0*/  CS2R R102, SRZ ;  /* 0x0000000000667805 */ /* 0x000fe4000001ff00 */
[----:B------:R-:W-:Y:S01]  /*4c00*/  LOP3.LUT R108, R108, 0xf20, R3, 0xf8, !PT ;  /* 0x00000f206c6c7812 */ /* 0x000fe200078ef803 */
[----:B------:R-:W-:Y:S01]  /*4c10*/  IMAD.MOV.U32 R112, RZ, RZ, RZ ;  /* 0x000000ffff707224 */ /* 0x000fe200078e00ff */
[----:B------:R-:W-:Y:S01]  /*4c20*/  MOV R100, UR4 ;  /* 0x0000000400647c02 */ /* 0x000fe20008000f00 */
[----:B------:R-:W4:Y:S01]  /*4c30*/  LDCU.64 UR52, c[0x0][0x348] ;  /* 0x00006900ff3477ac */ /* 0x000f220008000a00 */
[----:B------:R-:W-:Y:S01]  /*4c40*/  LOP3.LUT R109, R109, 0x4, RZ, 0xc0, !PT ;  /* 0x000000046d6d7812 */ /* 0x000fe200078ec0ff */
[----:B------:R-:W1:Y:S01]  /*4c50*/  LDC R95, c[0x0][0xb20] ;  /* 0x0002c800ff5f7b82 */ /* 0x000e620000000800 */
[----:B------:R-:W3:Y:S01]  /*4c60*/  LDS R0, [UR41+0x160] ;  /* 0x00016029ff007984 */ /* 0x000ee20008000800 */
[----:B------:R-:W-:Y:S01]  /*4c70*/  IMAD R108, R108, 0x2, R100 ;  /* 0x000000026c6c7824 */ /* 0x000fe200078e0264 */
[----:B------:R-:W1:Y:S03]  /*4c80*/  LDCU UR40, c[0x0][0x384] ;  /* 0x00007080ff2877ac */ /* 0x000e660008000800 */
[--C-:B------:R-:W-:Y:S01]  /*4c90*/  IMAD R106, R106, -0x10, R108.reuse ;  /* 0xfffffff06a6a7824 */ /* 0x100fe200078e026c */
[----:B------:R-:W1:Y:S01]  /*4ca0*/  LDCU.64 UR42, c[0x0][0x888] ;  /* 0x00011100ff2a77ac */ /* 0x000e620008000a00 */
[----:B------:R-:W1:Y:S01]  /*4cb0*/  LDC R43, c[0x0][0xb30] ;  /* 0x0002cc00ff2b7b82 */ /* 0x000e620000000800 */
[----:B------:R-:W-:Y:S01]  /*4cc0*/  IMAD R105, R109, -0x10, R108 ;  /* 0xfffffff06d697824 */ /* 0x000fe200078e026c */
[----:B------:R-:W1:Y:S01]  /*4cd0*/  LDCU.64 UR46, c[0x0][0x8c0] ;  /* 0x00011800ff2e77ac */ /* 0x000e620008000a00 */
[----:B------:R-:W-:-:S05]  /*4ce0*/  UMOV UR50, URZ ;  /* 0x000000ff00327c82 */ /* 0x000fca0008000000 */
[----:B------:R-:W1:Y:S01]  /*4cf0*/  LDC R96, c[0x0][0x388] ;  /* 0x0000e200ff607b82 */ /* 0x000e620000000800 */
[----:B------:R-:W-:-:S07]  /*4d00*/  UMOV UR51, URZ ;  /* 0x000000ff00337c82 */ /* 0x000fce0008000000 */
[----:B------:R-:W1:Y:S08]  /*4d10*/  LDC.64 R90, c[0x0][0xb10] ;  /* 0x0002c400ff5a7b82 */ /* 0x000e700000000a00 */
[----:B------:R-:W1:Y:S08]  /*4d20*/  LDC.64 R38, c[0x0][0xb18] ;  /* 0x0002c600ff267b82 */ /* 0x000e700000000a00 */
[----:B------:R-:W1:Y:S01]  /*4d30*/  LDC.64 R86, c[0x0][0x888] ;  /* 0x00022200ff567b82 */ /* 0x000e620000000a00 */
[----:B---3--:R-:W-:-:S07]  /*4d40*/  IMAD.IADD R81, R0, 0x1, R81 ;  /* 0x0000000100517824 */ /* 0x008fce00078e0251 */
[----:B------:R-:W3:Y:S08]  /*4d50*/  LDC.64 R36, c[0x0][0xb28] ;  /* 0x0002ca00ff247b82 */ /* 0x000ef00000000a00 */
[----:B------:R-:W1:Y:S08]  /*4d60*/  LDC.64 R88, c[0x0][0x890] ;  /* 0x00022400ff587b82 */ /* 0x000e700000000a00 */
[----:B------:R-:W1:Y:S08]  /*4d70*/  LDC.64 R84, c[0x0][0x8b0] ;  /* 0x00022c00ff547b82 */ /* 0x000e700000000a00 */
[----:B------:R-:W1:Y:S08]  /*4d80*/  LDC.64 R82, c[0x0][0x8a8] ;  /* 0x00022a00ff527b82 */ /* 0x000e700000000a00 */
[----:B------:R-:W1:Y:S08]  /*4d90*/  LDC.64 R40, c[0x0][0x8d0] ;  /* 0x00023400ff287b82 */ /* 0x000e700000000a00 */
[----:B--2-4-:R-:W1:Y:S02]  /*4da0*/  LDC R97, c[0x0][0x374] ;  /* 0x0000dd00ff617b82 */ /* 0x014e640000000800 */
.L_x_130:
[----:B------:R-:W-:Y:S02]  /*4db0*/  LEA R0, R112, UR41, 0x3 ;  /* 0x0000002970007c11 */ /* 0x000fe4000f8e18ff */
[----:B------:R-:W-:Y:S02]  /*4dc0*/  SHF.L.U32 R2, R102, 0x1f, RZ ;  /* 0x0000001f66027819 */ /* 0x000fe400000006ff */
[----:B-1----:R-:W-:Y:S02]  /*4dd0*/  LEA R16, R112, UR41, 0x4 ;  /* 0x0000002970107c11 */ /* 0x002fe4000f8e20ff */
[----:B------:R-:W2:Y:S02]  /*4de0*/  SYNCS.PHASECHK.TRANS64.TRYWAIT P0, [R0+URZ+0xb0], R2 ;  /* 0x0000b002000075a7 */ /* 0x000ea400080011ff */
[----:B--2-4-:R-:W-:Y:S05]  /*4df0*/  @!P0 BRA `(.L_x_85) ;  /* 0x0000004c00188947 */ /* 0x014fea0003800000 */
.L_x_182:
[----:B------:R-:W4:Y:S01]  /*4e00*/  LDC.64 R10, c[0x0][0xb10] ;  /* 0x0002c400ff0a7b82 */ /* 0x000f220000000a00 */
[----:B------:R-:W3:Y:S01]  /*4e10*/  LDS.128 R16, [R16+0x140] ;  /* 0x0001400010107984 */ /* 0x000ee20000000c00 */
[----:B-1----:R-:W-:Y:S01]  /*4e20*/  ISETP.NE.AND P1, PT, R43, 0x1, PT ;  /* 0x000000012b00780c */ /* 0x002fe20003f25270 */
[----:B--2---:R-:W-:Y:S01]  /*4e30*/  VIADD R0, R0, 0xc0 ;  /* 0x000000c000007836 */ /* 0x004fe20000000000 */
[----:B------:R-:W-:Y:S04]  /*4e40*/  ISETP.GE.AND P0, PT, R42, 0x1, PT ;  /* 0x000000012a00780c */ /* 0x000fe80003f06270 */
[----:B------:R-:W1:Y:S01]  /*4e50*/  LDC.64 R8, c[0x0][0xb18] ;  /* 0x0002c600ff087b82 */ /* 0x000e620000000a00 */
[----:B------:R-:W-:Y:S01]  /*4e60*/  PRMT R0, RZ, 0x654, R0 ;  /* 0x00000654ff007816 */ /* 0x000fe20000000000 */
[----:B------:R-:W-:Y:S01]  /*4e70*/  @!PT LDS RZ, [RZ] ;  /* 0x00000000fffff984 */ /* 0x000fe20000000800 */
[----:B------:R-:W-:Y:S01]  /*4e80*/  @!PT LDS RZ, [RZ] ;  /* 0x00000000fffff984 */ /* 0x000fe20000000800 */
[----:B------:R-:W-:Y:S01]  /*4e90*/  @!PT LDS RZ, [RZ] ;  /* 0x00000000fffff984 */ /* 0x000fe20000000800 */
[----:B------:R-:W-:Y:S01]  /*4ea0*/  @!PT LDS RZ, [RZ] ;  /* 0x00000000fffff984 */ /* 0x000fe20000000800 */
[----:B------:R2:W-:Y:S06]  /*4eb0*/  MEMBAR.ALL.CTA ;  /* 0x0000000000007992 */ /* 0x0005ec0000008000 */
[----:B--2---:R-:W2:Y:S01]  /*4ec0*/  FENCE.VIEW.ASYNC.S ;  /* 0x00000000000073c6 */ /* 0x004ea20000000000 */
[----:B------:R-:W1:Y:S08]  /*4ed0*/  @!P1 LDC R12, c[0x0][0xb20] ;  /* 0x0002c800ff0c9b82 */ /* 0x000e700000000800 */
[----:B------:R-:W1:Y:S01]  /*4ee0*/  @!P1 LDC R7, c[0x0][0xb0c] ;  /* 0x0002c300ff079b82 */ /* 0x000e620000000800 */
[----:B--2---:R2:W-:Y:S01]  /*4ef0*/  SYNCS.ARRIVE.TRANS64.RED.A1T0 RZ, [R0+URZ], RZ ;  /* 0x000000ff00ff79a7 */ /* 0x0045e200081004ff */
[----:B---3--:R-:W-:Y:S04]  /*4f00*/  LOP3.LUT P4, RZ, R18, 0x1, RZ, 0xc0, !PT ;  /* 0x0000000112ff7812 */ /* 0x008fe8000788c0ff */
[----:B------:R-:W-:Y:S09]  /*4f10*/  P2R R111, PR, RZ, 0x10 ;  /* 0x00000010ff6f7803 */ /* 0x000ff20000000000 */
[----:B------:R-:W-:Y:S02]  /*4f20*/  @P4 MOV R46, R16 ;  /* 0x00000010002e4202 */ /* 0x000fe40000000f00 */
[----:B------:R-:W-:Y:S01]  /*4f30*/  @P4 LOP3.LUT R45, R17, 0xffff, RZ, 0xc0, !PT ;  /* 0x0000ffff112d4812 */ /* 0x000fe200078ec0ff */
[----:B--2-4-:R-:W-:Y:S06]  /*4f40*/  @!P0 BRA `(.L_x_86) ;  /* 0x0000000000a48947 */ /* 0x014fec0003800000 */
[----:B------:R-:W-:Y:S01]  /*4f50*/  IMAD.HI.U32 R0, R97, R39, RZ ;  /* 0x0000002761007227 */ /* 0x000fe200078e00ff */
[----:B------:R-:W-:Y:S02]  /*4f60*/  ISETP.NE.AND P0, PT, R38, 0x1, PT ;  /* 0x000000012600780c */ /* 0x000fe40003f05270 */
[----:B------:R-:W-:Y:S01]  /*4f70*/  ISETP.NE.AND P2, PT, R42, 0x1, PT ;  /* 0x000000012a00780c */ /* 0x000fe20003f45270 */
[----:B------:R-:W-:Y:S01]  /*4f80*/  IMAD.HI.U32 R4, R98, R90, RZ ;  /* 0x0000005a62047227 */ /* 0x000fe200078e00ff */
[----:B------:R-:W-:Y:S02]  /*4f90*/  SHF.R.U32.HI R0, RZ, R95, R0 ;  /* 0x0000005fff007219 */ /* 0x000fe40000011600 */
[----:B------:R-:W-:Y:S01]  /*4fa0*/  ISETP.NE.AND P3, PT, R44, 0x1, PT ;  /* 0x000000012c00780c */ /* 0x000fe20003f65270 */
[----:B------:R-:W-:Y:S01]  /*4fb0*/  IMAD.HI.U32 R6, R45, R39, RZ ;  /* 0x000000272d067227 */ /* 0x000fe200078e00ff */
[-C--:B------:R-:W-:Y:S02]  /*4fc0*/  SHF.R.U32.HI R4, RZ, R91.reuse, R4 ;  /* 0x0000005bff047219 */ /* 0x080fe40000011604 */
[----:B------:R-:W-:Y:S01]  /*4fd0*/  SEL R0, R97, R0, !P0 ;  /* 0x0000000061007207 */ /* 0x000fe20004000000 */
[----:B------:R-:W-:Y:S01]  /*4fe0*/  IMAD.HI.U32 R5, R46, R90, RZ ;  /* 0x0000005a2e057227 */ /* 0x000fe200078e00ff */
[----:B------:R-:W-:Y:S03]  /*4ff0*/  SEL R4, R98, R4, !P3 ;  /* 0x0000000462047207 */ /* 0x000fe60005800000 */
[-C--:B------:R-:W-:Y:S01]  /*5000*/  IMAD.HI.U32 R3, R0, R36.reuse, RZ ;  /* 0x0000002400037227 */ /* 0x080fe200078e00ff */
[----:B------:R-:W-:Y:S03]  /*5010*/  SHF.R.U32.HI R5, RZ, R91, R5 ;  /* 0x0000005bff057219 */ /* 0x000fe60000011605 */
[----:B------:R-:W-:Y:S01]  /*5020*/  IMAD.HI.U32 R2, R4, R36, RZ ;  /* 0x0000002404027227 */ /* 0x000fe200078e00ff */
[----:B------:R-:W-:Y:S02]  /*5030*/  @P2 SHF.R.U32.HI R0, RZ, R37, R3 ;  /* 0x00000025ff002219 */ /* 0x000fe40000011603 */
[----:B------:R-:W-:Y:S02]  /*5040*/  SHF.R.U32.HI R3, RZ, R95, R6 ;  /* 0x0000005fff037219 */ /* 0x000fe40000011606 */
[----:B------:R-:W-:Y:S01]  /*5050*/  @P2 SHF.R.U32.HI R4, RZ, R37, R2 ;  /* 0x00000025ff042219 */ /* 0x000fe20000011602 */
[----:B------:R-:W-:Y:S01]  /*5060*/  IMAD R0, R42, R0, RZ ;  /* 0x000000002a007224 */ /* 0x000fe200078e02ff */
[----:B------:R-:W-:Y:S02]  /*5070*/  SEL R3, R45, R3, !P0 ;  /* 0x000000032d037207 */ /* 0x000fe40004000000 */
[----:B------:R-:W-:Y:S01]  /*5080*/  SEL R2, R46, R5, !P3 ;  /* 0x000000052e027207 */ /* 0x000fe20005800000 */
[----:B------:R-:W-:Y:S01]  /*5090*/  IMAD R5, R42, R4, RZ ;  /* 0x000000042a057224 */ /* 0x000fe200078e02ff */
[C---:B------:R-:W-:Y:S01]  /*50a0*/  ISETP.GE.AND P0, PT, R3.reuse, R0, PT ;  /* 0x000000000300720c */ /* 0x040fe20003f06270 */
[C---:B------:R-:W-:Y:S03]  /*50b0*/  IMAD.HI.U32 R0, R3.reuse, R36, RZ ;  /* 0x0000002403007227 */ /* 0x040fe600078e00ff */
[C---:B------:R-:W-:Y:S02]  /*50c0*/  ISETP.GE.OR P0, PT, R2.reuse, R5, P0 ;  /* 0x000000050200720c */ /* 0x040fe40000706670 */
[----:B------:R-:W-:Y:S04]  /*50d0*/  SHF.R.U32.HI R0, RZ, R37, R0 ;  /* 0x00000025ff007219 */ /* 0x000fe80000011600 */
[C---:B------:R-:W-:Y:S05]  /*50e0*/  SEL R6, R3.reuse, R0, !P2 ;  /* 0x0000000003067207 */ /* 0x040fea0005000000 */
        /* <DEDUP_REMOVED lines=14> */
[----:B------:R-:W-:Y:S07]  /*51d0*/  IMAD R45, R3, R38, R45 ;  /* 0x00000026032d7224 */ /* 0x000fee00078e022d */
.L_x_86:
[----:B-1----:R-:W-:Y:S01]  /*51e0*/  @!P1 ISETP.NE.AND P0, PT, R8, 0x1, PT ;  /* 0x000000010800980c */ /* 0x002fe20003f05270 */
[----:B------:R-:W-:Y:S01]  /*51f0*/  @!P1 IMAD.HI.U32 R2, R45, R9, RZ ;  /* 0x000000092d029227 */ /* 0x000fe200078e00ff */
[----:B------:R-:W-:Y:S01]  /*5200*/  R2UR UR38, R15 ;  /* 0x000000000f2672ca */ /* 0x000fe200000e0000 */
[----:B------:R-:W-:Y:S01]  /*5210*/  BSSY.RECONVERGENT B6, `(.L_x_87) ;  /* 0x0000031000067945 */ /* 0x000fe20003800200 */
[----:B------:R-:W-:Y:S01]  /*5220*/  R2UR UR37, R14 ;  /* 0x000000000e2572ca */ /* 0x000fe200000e0000 */
[----:B------:R-:W-:Y:S01]  /*5230*/  @!P1 IMAD.HI.U32 R0, R46, R10, RZ ;  /* 0x0000000a2e009227 */ /* 0x000fe200078e00ff */
[----:B------:R-:W-:Y:S02]  /*5240*/  @!P1 SHF.R.U32.HI R2, RZ, R12, R2 ;  /* 0x0000000cff029219 */ /* 0x000fe40000011602 */
[----:B------:R-:W-:Y:S01]  /*5250*/  @!P1 ISETP.NE.AND P2, PT, R7, 0x1, PT ;  /* 0x000000010700980c */ /* 0x000fe20003f45270 */
[----:B------:R-:W-:Y:S01]  /*5260*/  VIADD R112, R112, 0x1 ;  /* 0x0000000170707836 */ /* 0x000fe20000000000 */
[----:B------:R-:W-:Y:S02]  /*5270*/  @!P1 SEL R2, R45, R2, !P0 ;  /* 0x000000022d029207 */ /* 0x000fe40004000000 */
[----:B------:R-:W-:Y:S02]  /*5280*/  @!P1 SHF.R.U32.HI R0, RZ, R11, R0 ;  /* 0x0000000bff009219 */ /* 0x000fe40000011600 */
[----:B------:R-:W-:Y:S01]  /*5290*/  LOP3.LUT P0, RZ, R100, 0x1b0, RZ, 0xc0, !PT ;  /* 0x000001b064ff7812 */ /* 0x000fe2000780c0ff */
[----:B------:R-:W-:Y:S01]  /*52a0*/  USHF.L.U32 UR38, UR38, 0x7, URZ ;  /* 0x0000000726267899 */ /* 0x000fe200080006ff */
[----:B------:R-:W-:Y:S01]  /*52b0*/  @!P1 SEL R3, R46, R0, !P2 ;  /* 0x000000002e039207 */ /* 0x000fe20005000000 */
[----:B------:R-:W-:Y:S01]  /*52c0*/  USHF.L.U32 UR37, UR37, 0x7, URZ ;  /* 0x0000000725257899 */ /* 0x000fe200080006ff */
[----:B------:R-:W-:Y:S03]  /*52d0*/  @P4 SHF.R.U32.HI R101, RZ, 0x10, R17 ;  /* 0x00000010ff654819 */ /* 0x000fe60000011611 */
[----:B------:R-:W-:Y:S02]  /*52e0*/  @!P1 IMAD.IADD R0, R2, 0x1, -R3 ;  /* 0x0000000102009824 */ /* 0x000fe400078e0a03 */
[----:B------:R-:W-:Y:S02]  /*52f0*/  @!P1 IMAD.IADD R2, R3, 0x1, -R2 ;  /* 0x0000000103029824 */ /* 0x000fe400078e0a02 */
[----:B------:R-:W-:Y:S02]  /*5300*/  @!P1 IMAD R46, R0, R7, R46 ;  /* 0x00000007002e9224 */ /* 0x000fe400078e022e */
[----:B------:R-:W-:Y:S01]  /*5310*/  @!P1 IMAD R45, R2, R8, R45 ;  /* 0x00000008022d9224 */ /* 0x000fe200078e022d */
[----:B------:R-:W-:Y:S06]  /*5320*/  @!P0 BRA `(.L_x_88) ;  /* 0x00000000007c8947 */ /* 0x000fec0003800000 */
[----:B------:R-:W1:Y:S01]  /*5330*/  LDCU.64 UR8, c[0x4][0x80] ;  /* 0x01001000ff0877ac */ /* 0x000e620008000a00 */
[----:B------:R-:W-:Y:S01]  /*5340*/  MOV R2, 0x0 ;  /* 0x0000000000027802 */ /* 0x000fe20000000f00 */
[----:B------:R-:W-:Y:S02]  /*5350*/  HFMA2 R12, -RZ, RZ, 0, 5.9604644775390625e-08 ;  /* 0x00000001ff0c7431 */ /* 0x000fe400000001ff */
[----:B------:R-:W-:Y:S01]  /*5360*/  IMAD.MOV.U32 R8, RZ, RZ, 0x70 ;  /* 0x00000070ff087424 */ /* 0x000fe200078e00ff */
[----:B------:R2:W3:Y:S01]  /*5370*/  LDC.64 R14, c[0x4][R2] ;  /* 0x01000000020e7b82 */ /* 0x0004e20000000a00 */
[----:B------:R-:W4:Y:S01]  /*5380*/  LDCU.64 UR6, c[0x4][0x88] ;  /* 0x01001100ff0677ac */ /* 0x000f220008000a00 */
[----:B------:R-:W-:Y:S01]  /*5390*/  IMAD.MOV.U32 R13, RZ, RZ, RZ ;  /* 0x000000ffff0d7224 */ /* 0x000fe200078e00ff */
[----:B------:R-:W2:Y:S01]  /*53a0*/  LDCU.64 UR4, c[0x4][0x8] ;  /* 0x01000100ff0477ac */ /* 0x000ea20008000a00 */
[----:B-1----:R-:W-:Y:S01]  /*53b0*/  MOV R5, UR9 ;  /* 0x0000000900057c02 */ /* 0x002fe20008000f00 */
[----:B------:R-:W-:Y:S01]  /*53c0*/  IMAD.U32 R4, RZ, RZ, UR8 ;  /* 0x00000008ff047e24 */ /* 0x000fe2000f8e00ff */
[----:B----4-:R-:W-:Y:S01]  /*53d0*/  MOV R7, UR7 ;  /* 0x0000000700077c02 */ /* 0x010fe20008000f00 */
[----:B------:R-:W-:Y:S01]  /*53e0*/  IMAD.U32 R6, RZ, RZ, UR6 ;  /* 0x00000006ff067e24 */ /* 0x000fe2000f8e00ff */
[----:B--2---:R-:W-:Y:S01]  /*53f0*/  MOV R11, UR5 ;  /* 0x00000005000b7c02 */ /* 0x004fe20008000f00 */
[----:B------:R-:W-:Y:S02]  /*5400*/  IMAD.U32 R10, RZ, RZ, UR4 ;  /* 0x00000004ff0a7e24 */ /* 0x000fe4000f8e00ff */
[----:B------:R-:W-:Y:S07]  /*5410*/  LEPC R20, `(.L_x_89) ;  /* 0x000000001014794e */ /* 0x000fee0000000000 */
[----:B---3-5:R-:W-:Y:S05]  /*5420*/  CALL.ABS.NOINC R14 ;  /* 0x000000000e007343 */ /* 0x028fea0003c00000 */
.L_x_89:
[----:B------:R-:W1:Y:S01]  /*5430*/  LDCU.64 UR8, c[0x4][0x80] ;  /* 0x01001000ff0877ac */ /* 0x000e620008000a00 */
[----:B------:R-:W2:Y:S01]  /*5440*/  LDC.64 R2, c[0x4][R2] ;  /* 0x0100000002027b82 */ /* 0x000ea20000000a00 */
[----:B------:R-:W-:Y:S02]  /*5450*/  HFMA2 R12, -RZ, RZ, 0, 5.9604644775390625e-08 ;  /* 0x00000001ff0c7431 */ /* 0x000fe400000001ff */
[----:B------:R-:W-:Y:S02]  /*5460*/  IMAD.MOV.U32 R8, RZ, RZ, 0x70 ;  /* 0x00000070ff087424 */ /* 0x000fe400078e00ff */
[----:B------:R-:W-:Y:S01]  /*5470*/  IMAD.MOV.U32 R13, RZ, RZ, RZ ;  /* 0x000000ffff0d7224 */ /* 0x000fe200078e00ff */
[----:B------:R-:W3:Y:S01]  /*5480*/  LDCU.64 UR6, c[0x4][0x88] ;  /* 0x01001100ff0677ac */ /* 0x000ee20008000a00 */
[----:B------:R-:W4:Y:S01]  /*5490*/  LDCU.64 UR4, c[0x4][0x8] ;  /* 0x01000100ff0477ac */ /* 0x000f220008000a00 */
[----:B-1----:R-:W-:Y:S02]  /*54a0*/  MOV R4, UR8 ;  /* 0x0000000800047c02 */ /* 0x002fe40008000f00 */
[----:B------:R-:W-:Y:S02]  /*54b0*/  MOV R5, UR9 ;  /* 0x0000000900057c02 */ /* 0x000fe40008000f00 */
[----:B---3--:R-:W-:Y:S01]  /*54c0*/  MOV R7, UR7 ;  /* 0x0000000700077c02 */ /* 0x008fe20008000f00 */
[----:B------:R-:W-:Y:S01]  /*54d0*/  IMAD.U32 R6, RZ, RZ, UR6 ;  /* 0x00000006ff067e24 */ /* 0x000fe2000f8e00ff */
[----:B----4-:R-:W-:Y:S01]  /*54e0*/  MOV R11, UR5 ;  /* 0x00000005000b7c02 */ /* 0x010fe20008000f00 */
[----:B------:R-:W-:Y:S02]  /*54f0*/  IMAD.U32 R10, RZ, RZ, UR4 ;  /* 0x00000004ff0a7e24 */ /* 0x000fe4000f8e00ff */
[----:B------:R-:W-:Y:S07]  /*5500*/  LEPC R20, `(.L_x_88) ;  /* 0x000000001014794e */ /* 0x000fee0000000000 */
[----:B--2---:R-:W-:Y:S05]  /*5510*/  CALL.ABS.NOINC R2 ;  /* 0x0000000002007343 */ /* 0x004fea0003c00000 */
.L_x_88:
[----:B------:R-:W-:Y:S05]  /*5520*/  BSYNC.RECONVERGENT B6 ;  /* 0x0000000000067941 */ /* 0x000fea0003800200 */
.L_x_87:
[----:B------:R-:W-:Y:S01]  /*5530*/  ISETP.NE.U32.AND P4, PT, R88, RZ, PT ;  /* 0x000000ff5800720c */ /* 0x000fe20003f85070 */
[----:B------:R-:W-:Y:S01]  /*5540*/  USHF.R.S32.HI UR4, URZ, 0x1f, UR44 ;  /* 0x0000001fff047899 */ /* 0x000fe2000801142c */
[----:B------:R-:W-:Y:S01]  /*5550*/  IADD3 R2, P0, PT, R107, UR38, RZ ;  /* 0x000000266b027c10 */ /* 0x000fe2000ff1e0ff */
[----:B------:R-:W-:Y:S01]  /*5560*/  IMAD.U32 R0, RZ, RZ, UR38 ;  /* 0x00000026ff007e24 */ /* 0x000fe2000f8e00ff */
[----:B------:R-:W-:Y:S01]  /*5570*/  ISETP.NE.AND.EX P4, PT, R89, RZ, PT, P4 ;  /* 0x000000ff5900720c */ /* 0x000fe20003f85340 */
[----:B------:R-:W-:Y:S01]  /*5580*/  UISETP.NE.U32.AND UP0, UPT, UR46, URZ, UPT ;  /* 0x000000ff2e00728c */ /* 0x000fe2000bf05070 */
[----:B------:R-:W-:Y:S01]  /*5590*/  ISETP.NE.U32.AND P2, PT, R84, RZ, PT ;  /* 0x000000ff5400720c */ /* 0x000fe20003f45070 */
[----:B------:R-:W1:Y:S01]  /*55a0*/  LDCU UR5, c[0x0][0x8c8] ;  /* 0x00011900ff0577ac */ /* 0x000e620008000800 */
[----:B------:R-:W-:Y:S01]  /*55b0*/  LEA.HI.X.SX32 R3, R0, RZ, 0x1, P0 ;  /* 0x000000ff00037211 */ /* 0x000fe200000f0eff */
[C---:B------:R-:W-:Y:S01]  /*55c0*/  IMAD R0, R40.reuse, UR4, RZ ;  /* 0x0000000428007c24 */ /* 0x040fe2000f8e02ff */
[----:B------:R-:W-:Y:S02]  /*55d0*/  PLOP3.LUT P0, PT, PT, PT, PT, 0x8, 0x80 ;  /* 0x000000000080781c */ /* 0x000fe40003f0e170 */
[----:B------:R-:W-:Y:S01]  /*55e0*/  ISETP.NE.U32.AND P3, PT, RZ, UR42, PT ;  /* 0x0000002aff007c0c */ /* 0x000fe2000bf65070 */
[----:B------:R-:W-:Y:S01]  /*55f0*/  IMAD R0, R41, UR44, R0 ;  /* 0x0000002c29007c24 */ /* 0x000fe2000f8e0200 */
[----:B------:R-:W-:Y:S01]  /*5600*/  P2R R113, PR, RZ, 0x1 ;  /* 0x00000001ff717803 */ /* 0x000fe20000000000 */
[----:B------:R-:W-:Y:S01]  /*5610*/  IMAD.WIDE.U32 R2, R40, UR44, R2 ;  /* 0x0000002c28027c25 */ /* 0x000fe2000f8e0002 */
[----:B------:R-:W-:Y:S02]  /*5620*/  ISETP.NE.U32.AND P1, PT, R88, RZ, PT ;  /* 0x000000ff5800720c */ /* 0x000fe40003f25070 */
[----:B------:R-:W-:Y:S01]  /*5630*/  ISETP.NE.AND.EX P2, PT, R85, RZ, PT, P2 ;  /* 0x000000ff5500720c */ /* 0x000fe20003f45320 */
[----:B------:R-:W-:Y:S01]  /*5640*/  IMAD.IADD R0, R3, 0x1, R0 ;  /* 0x0000000103007824 */ /* 0x000fe200078e0200 */
[C---:B------:R-:W-:Y:S02]  /*5650*/  LEA R4, P0, R2.reuse, UR46, 0x1 ;  /* 0x0000002e02047c11 */ /* 0x040fe4000f8008ff */
[----:B------:R-:W-:Y:S02]  /*5660*/  ISETP.NE.AND.EX P3, PT, RZ, UR43, PT, P3 ;  /* 0x0000002bff007c0c */ /* 0x000fe4000bf65330 */
[----:B------:R-:W-:Y:S01]  /*5670*/  LEA.HI.X R5, R2, UR47, R0, 0x1, P0 ;  /* 0x0000002f02057c11 */ /* 0x000fe200080f0c00 */
[----:B-1----:R-:W-:Y:S10]  /*5680*/  @!P4 BRA `(.L_x_90) ;  /* 0x00000000002cc947 */ /* 0x002ff40003800000 */
[----:B------:R-:W-:Y:S01]  /*5690*/  ISETP.NE.U32.AND P0, PT, R86, RZ, PT ;  /* 0x000000ff5600720c */ /* 0x000fe20003f05070 */
[----:B------:R-:W-:Y:S03]  /*56a0*/  IMAD.MOV.U32 R94, RZ, RZ, 0x1 ;  /* 0x00000001ff5e7424 */ /* 0x000fe600078e00ff */
[----:B------:R-:W-:Y:S11]  /*56b0*/  ISETP.NE.AND.EX P0, PT, R87, RZ, PT, P0 ;  /* 0x000000ff5700720c */ /* 0x000ff60003f05300 */
[----:B------:R-:W-:Y:S02]  /*56c0*/  @!UPT UIADD3 URZ, UPT, UPT, URZ, URZ, URZ ;  /* 0x000000fffffff290 */ /* 0x000fe4000fffe0ff */
[----:B------:R-:W1:Y:S01]  /*56d0*/  @P0 LDC.64 R2, c[0x0][0x888] ;  /* 0x00022200ff020b82 */ /* 0x000e620000000a00 */
[----:B------:R-:W-:Y:S04]  /*56e0*/  @P0 IMAD R0, R88, UR44, RZ ;  /* 0x0000002c58000c24 */ /* 0x000fe8000f8e02ff */
[----:B-1----:R-:W-:Y:S04]  /*56f0*/  @P0 IMAD.WIDE R2, R0, 0x4, R2 ;  /* 0x0000000400020825 */ /* 0x002fe800078e0202 */
[----:B------:R-:W-:Y:S01]  /*5700*/  HFMA2 R0, -RZ, RZ, 0, 5.9604644775390625e-08 ;  /* 0x00000001ff007431 */ /* 0x000fe200000001ff */
[----:B-----5:R1:W5:Y:S04]  /*5710*/  @P0 LDG.E R49, desc[UR48][R2.64] ;  /* 0x0000003002310981 */ /* 0x020368000c1e1900 */
[----:B------:R-:W-:Y:S01]  /*5720*/  @!P0 PRMT R94, R0, 0x7610, R94 ;  /* 0x00007610005e8816 */ /* 0x000fe2000000005e */
[----:B-1----:R-:W2:Y:S06]  /*5730*/  @!P0 LDC R49, c[0x0][0x880] ;  /* 0x00022000ff318b82 */ /* 0x002eac0000000800 */
.L_x_90:
[----:B------:R-:W-:Y:S01]  /*5740*/  ISETP.NE.AND P5, PT, R113, RZ, PT ;  /* 0x000000ff7100720c */ /* 0x000fe20003fa5270 */
[----:B------:R-:W-:Y:S01]  /*5750*/  UISETP.NE.AND.EX UP0, UPT, UR47, URZ, UPT, UP0 ;  /* 0x000000ff2f00728c */ /* 0x000fe2000bf05300 */
[----:B------:R-:W-:Y:S01]  /*5760*/  ISETP.NE.AND.EX P0, PT, R89, RZ, PT, P1 ;  /* 0x000000ff5900720c */ /* 0x000fe20003f05310 */
[----:B------:R-:W-:Y:S01]  /*5770*/  IMAD.U32 R2, RZ, RZ, UR5 ;  /* 0x00000005ff027e24 */ /* 0x000fe2000f8e00ff */
[----:B------:R-:W-:Y:S01]  /*5780*/  LOP3.LUT R104, R104, 0x1, RZ, 0x3c, !PT ;  /* 0x0000000168687812 */ /* 0x000fe200078e3cff */
[----:B------:R-:W-:Y:S10]  /*5790*/  @!P2 BRA `(.L_x_91) ;  /* 0x000000000020a947 */ /* 0x000ff40003800000 */
[----:B------:R-:W-:Y:S04]  /*57a0*/  ISETP.NE.U32.AND P2, PT, R82, RZ, PT ;  /* 0x000000ff5200720c */ /* 0x000fe80003f45070 */
[----:B------:R-:W-:Y:S11]  /*57b0*/  ISETP.NE.AND.EX P2, PT, R83, RZ, PT, P2 ;  /* 0x000000ff5300720c */ /* 0x000ff60003f45320 */
[----:B------:R-:W-:Y:S02]  /*57c0*/  @!UPT UIADD3 URZ, UPT, UPT, URZ, URZ, URZ ;  /* 0x000000fffffff290 */ /* 0x000fe4000fffe0ff */
[----:B------:R-:W1:Y:S01]  /*57d0*/  @P2 LDC.64 R6, c[0x0][0x8a8] ;  /* 0x00022a00ff062b82 */ /* 0x000e620000000a00 */
[----:B------:R-:W-:Y:S04]  /*57e0*/  @P2 IMAD R0, R84, UR44, RZ ;  /* 0x0000002c54002c24 */ /* 0x000fe8000f8e02ff */
[----:B-1----:R-:W-:Y:S05]  /*57f0*/  @P2 IMAD.WIDE R6, R0, 0x4, R6 ;  /* 0x0000000400062825 */ /* 0x002fea00078e0206 */
[----:B-----5:R1:W5:Y:S02]  /*5800*/  @P2 LDG.E R47, desc[UR48][R6.64] ;  /* 0x00000030062f2981 */ /* 0x020364000c1e1900 */
[----:B-1----:R-:W3:Y:S02]  /*5810*/  @!P2 LDC R47, c[0x0][0x8a0] ;  /* 0x00022800ff2fab82 */ /* 0x002ee40000000800 */
.L_x_91:
[----:B------:R-:W-:Y:S05]  /*5820*/  @P3 BRA P0, `(.L_x_92) ;  /* 0x0000000000343947 */ /* 0x000fea0000000000 */
[----:B------:R-:W-:Y:S02]  /*5830*/  ISETP.NE.AND.EX P1, PT, R89, RZ, PT, P1 ;  /* 0x000000ff5900720c */ /* 0x000fe40003f25310 */
[----:B------:R-:W-:Y:S11]  /*5840*/  PLOP3.LUT P0, PT, PT, PT, PT, 0x80, 0x8 ;  /* 0x000000000008781c */ /* 0x000ff60003f0f070 */
[----:B------:R-:W-:Y:S02]  /*5850*/  @P1 LOP3.LUT P2, RZ, R94, 0xff, RZ, 0xc0, !PT ;  /* 0x000000ff5eff1812 */ /* 0x000fe4000784c0ff */
[----:B------:R-:W-:Y:S02]  /*5860*/  @P1 ISETP.NE.U32.AND P3, PT, RZ, UR42, PT ;  /* 0x0000002aff001c0c */ /* 0x000fe4000bf65070 */
[----:B------:R-:W-:Y:S02]  /*5870*/  @P1 PLOP3.LUT P0, PT, P2, PT, PT, 0x80, 0x8 ;  /* 0x000000000008181c */ /* 0x000fe4000170f070 */
[C---:B--2--5:R-:W-:Y:S02]  /*5880*/  @P1 FSETP.NEU.AND P2, PT, R49.reuse, RZ, PT ;  /* 0x000000ff3100120b */ /* 0x064fe40003f4d000 */
[----:B------:R-:W-:Y:S02]  /*5890*/  @P1 ISETP.NE.AND.EX P3, PT, RZ, UR43, PT, P3 ;  /* 0x0000002bff001c0c */ /* 0x000fe4000bf65330 */
[----:B------:R-:W-:Y:S02]  /*58a0*/  @P1 SEL R0, RZ, 0xffffffff, P2 ;  /* 0xffffffffff001807 */ /* 0x000fe40001000000 */
[----:B------:R-:W-:Y:S05]  /*58b0*/  @!P1 FSETP.EQ.AND P5, PT, R49, RZ, PT ;  /* 0x000000ff3100920b */ /* 0x000fea0003fa2000 */
[----:B------:R-:W-:Y:S04]  /*58c0*/  @!P0 SEL R0, RZ, 0xffffffff, P3 ;  /* 0xffffffffff008807 */ /* 0x000fe80001800000 */
[----:B------:R-:W-:Y:S04]  /*58d0*/  @P1 LOP3.LUT R0, R0, 0x1, RZ, 0xc0, !PT ;  /* 0x0000000100001812 */ /* 0x000fe800078ec0ff */
[----:B------:R-:W-:Y:S04]  /*58e0*/  @P1 ISETP.EQ.U32.AND P5, PT, R0, 0x1, PT ;  /* 0x000000010000180c */ /* 0x000fe80003fa2070 */
[----:B------:R-:W-:Y:S09]  /*58f0*/  P2R R113, PR, RZ, 0x20 ;  /* 0x00000020ff717803 */ /* 0x000ff20000000000 */
.L_x_92:
[----:B------:R-:W-:Y:S05]  /*5900*/  BRA.U !UP0, `(.L_x_93) ;  /* 0x00000001081c7547 */ /* 0x000fea000b800000 */
[----:B------:R-:W-:Y:S01]  /*5910*/  ISETP.LE.AND P0, PT, R96, UR37, PT ;  /* 0x0000002560007c0c */ /* 0x000fe2000bf03270 */
[----:B------:R-:W-:Y:S01]  /*5920*/  VIADD R0, R107, UR38 ;  /* 0x000000266b007c36 */ /* 0x000fe20008000000 */
[----:B------:R-:W-:Y:S04]  /*5930*/  PRMT R2, RZ, 0x7610, R2 ;  /* 0x00007610ff027816 */ /* 0x000fe80000000002 */
[----:B------:R-:W-:Y:S11]  /*5940*/  ISETP.GE.OR P0, PT, R0, UR40, P0 ;  /* 0x0000002800007c0c */ /* 0x000ff60008706670 */
[----:B------:R-:W-:Y:S02]  /*5950*/  @!UPT UIADD3 URZ, UPT, UPT, URZ, URZ, URZ ;  /* 0x000000fffffff290 */ /* 0x000fe4000fffe0ff */
[----:B------:R-:W4:Y:S02]  /*5960*/  @!P0 LDG.E.U16 R2, desc[UR48][R4.64] ;  /* 0x0000003004028981 */ /* 0x000f24000c1e1500 */
[----:B----4-:R-:W-:Y:S07]  /*5970*/  HADD2.F32 R2, -RZ, R2.H0_H0 ;  /* 0x20000002ff027230 */ /* 0x010fee0000004100 */
.L_x_93:
[----:B------:R-:W-:Y:S01]  /*5980*/  @!P5 SHF.L.U32 R0, R104, 0x1f, RZ ;  /* 0x0000001f6800d819 */ /* 0x000fe200000006ff */
[----:B------:R-:W-:Y:S01]  /*5990*/  BSSY B1, `(.L_x_94) ;  /* 0x0000033000017945 */ /* 0x000fe20003800000 */
[C---:B------:R-:W-:Y:S01]  /*59a0*/  LEA R60, R80.reuse, UR41, 0x3 ;  /* 0x00000029503c7c11 */ /* 0x040fe2000f8e18ff */
[----:B------:R-:W-:Y:S01]  /*59b0*/  IMAD.MOV.U32 R62, RZ, RZ, 0x1 ;  /* 0x00000001ff3e7424 */ /* 0x000fe200078e00ff */
[----:B------:R1:W4:Y:S01]  /*59c0*/  @!P5 SYNCS.PHASECHK.TRANS64.TRYWAIT P1, [UR41+0x60], R0 ;  /* 0x00006000ff00d5a7 */ /* 0x0003220008021129 */
[----:B------:R-:W-:Y:S01]  /*59d0*/  ISETP.NE.U32.AND P3, PT, RZ, UR42, PT ;  /* 0x0000002aff007c0c */ /* 0x000fe2000bf65070 */
[----:B------:R-:W-:Y:S01]  /*59e0*/  IMAD R51, R80, 0x80, R81 ;  /* 0x0000008050337824 */ /* 0x000fe200078e0251 */
[----:B--2--5:R-:W-:Y:S01]  /*59f0*/  FSETP.NEU.AND P2, PT, R49, RZ, PT ;  /* 0x000000ff3100720b */ /* 0x024fe20003f4d000 */
[----:B------:R-:W-:Y:S01]  /*5a00*/  IMAD R115, R109, -0x10, R106 ;  /* 0xfffffff06d737824 */ /* 0x000fe200078e026a */
[----:B------:R-:W-:Y:S01]  /*5a10*/  ISETP.NE.AND.EX P3, PT, RZ, UR43, PT, P3 ;  /* 0x0000002bff007c0c */ /* 0x000fe2000bf65330 */
[----:B------:R-:W-:Y:S01]  /*5a20*/  IMAD.MOV.U32 R61, RZ, RZ, RZ ;  /* 0x000000ffff3d7224 */ /* 0x000fe200078e00ff */
[----:B------:R-:W-:Y:S02]  /*5a30*/  SEL R3, RZ, 0xffffffff, P2 ;  /* 0xffffffffff037807 */ /* 0x000fe40001000000 */
[----:B------:R-:W-:Y:S02]  /*5a40*/  CS2R R78, SRZ ;  /* 0x00000000004e7805 */ /* 0x000fe4000001ff00 */
[----:B------:R-:W-:Y:S02]  /*5a50*/  SEL R4, RZ, 0xffffffff, P3 ;  /* 0xffffffffff047807 */ /* 0x000fe40001800000 */
[----:B------:R-:W-:Y:S02]  /*5a60*/  CS2R R76, SRZ ;  /* 0x00000000004c7805 */ /* 0x000fe4000001ff00 */
[----:B------:R-:W-:Y:S02]  /*5a70*/  LOP3.LUT P3, R114, R94, 0xff, RZ, 0xc0, !PT ;  /* 0x000000ff5e727812 */ /* 0x000fe4000786c0ff */
[----:B------:R-:W-:Y:S02]  /*5a80*/  CS2R R74, SRZ ;  /* 0x00000000004a7805 */ /* 0x000fe4000001ff00 */
[----:B------:R-:W-:Y:S02]  /*5a90*/  CS2R R72, SRZ ;  /* 0x0000000000487805 */ /* 0x000fe4000001ff00 */
[----:B------:R-:W-:Y:S02]  /*5aa0*/  CS2R R66, SRZ ;  /* 0x0000000000427805 */ /* 0x000fe4000001ff00 */
[----:B------:R-:W-:Y:S02]  /*5ab0*/  @P4 SEL R3, R4, R3, !P3 ;  /* 0x0000000304034207 */ /* 0x000fe40005800000 */
[----:B------:R-:W-:Y:S02]  /*5ac0*/  CS2R R64, SRZ ;  /* 0x0000000000407805 */ /* 0x000fe4000001ff00 */
[----:B------:R-:W-:Y:S02]  /*5ad0*/  CS2R R58, SRZ ;  /* 0x00000000003a7805 */ /* 0x000fe4000001ff00 */
[----:B------:R-:W-:Y:S02]  /*5ae0*/  CS2R R56, SRZ ;  /* 0x0000000000387805 */ /* 0x000fe4000001ff00 */
[----:B------:R-:W-:Y:S02]  /*5af0*/  LOP3.LUT R3, R3, 0x1, RZ, 0xc0, !PT ;  /* 0x0000000103037812 */ /* 0x000fe400078ec0ff */
[----:B-1----:R-:W-:Y:S02]  /*5b00*/  SHF.L.U32 R0, R103, 0x1f, RZ ;  /* 0x0000001f67007819 */ /* 0x002fe400000006ff */
[----:B------:R-:W-:Y:S02]  /*5b10*/  ISETP.NE.U32.AND P2, PT, R3, 0x1, PT ;  /* 0x000000010300780c */ /* 0x000fe40003f45070 */
[----:B------:R1:W2:Y:S02]  /*5b20*/  SYNCS.PHASECHK.TRANS64.TRYWAIT P0, [R60+URZ+0xd0], R0 ;  /* 0x0000d0003c0075a7 */ /* 0x0002a400080011ff */
[----:B------:R-:W-:Y:S02]  /*5b30*/  P2R R63, PR, RZ, 0x4 ;  /* 0x00000004ff3f7803 */ /* 0x000fe40000000000 */
[----:B----4-:R-:W-:Y:S01]  /*5b40*/  @!P5 SEL R62, RZ, 0x1, !P1 ;  /* 0x00000001ff3ed807 */ /* 0x010fe20004800000 */
[----:B-1----:R-:W-:Y:S06]  /*5b50*/  @P5 BRA `(.L_x_95) ;  /* 0x0000000000585947 */ /* 0x002fec0003800000 */
[----:B------:R-:W-:Y:S01]  /*5b60*/  IMAD.MOV.U32 R79, RZ, RZ, RZ ;  /* 0x000000ffff4f7224 */ /* 0x000fe200078e00ff */
[----:B------:R-:W-:Y:S01]  /*5b70*/  ISETP.NE.AND P1, PT, R62, RZ, PT ;  /* 0x000000ff3e00720c */ /* 0x000fe20003f25270 */
[----:B------:R-:W-:Y:S01]  /*5b80*/  BSSY B0, `(.L_x_96) ;  /* 0x000000c000007945 */ /* 0x000fe20003800000 */
[----:B------:R-:W-:Y:S02]  /*5b90*/  CS2R R58, SRZ ;  /* 0x00000000003a7805 */ /* 0x000fe4000001ff00 */
[----:B------:R-:W-:Y:S02]  /*5ba0*/  CS2R R56, SRZ ;  /* 0x0000000000387805 */ /* 0x000fe4000001ff00 */
[----:B------:R-:W-:Y:S02]  /*5bb0*/  CS2R R66, SRZ ;  /* 0x0000000000427805 */ /* 0x000fe4000001ff00 */
[----:B------:R-:W-:Y:S02]  /*5bc0*/  CS2R R64, SRZ ;  /* 0x0000000000407805 */ /* 0x000fe4000001ff00 */
[----:B------:R-:W-:Y:S02]  /*5bd0*/  CS2R R74, SRZ ;  /* 0x00000000004a7805 */ /* 0x000fe4000001ff00 */
[----:B------:R-:W-:Y:S02]  /*5be0*/  CS2R R72, SRZ ;  /* 0x0000000000487805 */ /* 0x000fe4000001ff00 */
[----:B------:R-:W-:Y:S01]  /*5bf0*/  CS2R R76, SRZ ;  /* 0x00000000004c7805 */ /* 0x000fe2000001ff00 */
[----:B------:R-:W-:Y:S06]  /*5c00*/  @P1 BRA `(.L_x_97) ;  /* 0x00000000000c1947 */ /* 0x000fec0003800000 */
[----:B------:R-:W-:Y:S04]  /*5c10*/  SHF.L.U32 R4, R104, 0x1f, RZ ;  /* 0x0000001f68047819 */ /* 0x000fe800000006ff */
[----:B------:R-:W1:Y:S02]  /*5c20*/  SYNCS.PHASECHK.TRANS64.TRYWAIT P1, [UR41+0x60], R4 ;  /* 0x00006004ff0075a7 */ /* 0x000e640008021129 */
[----:B-1----:R-:W-:Y:S05]  /*5c30*/  @!P1 BRA `(.L_x_98) ;  /* 0x0000003c009c9947 */ /* 0x002fea0003800000 */
.L_x_97:
[----:B------:R-:W-:Y:S05]  /*5c40*/  BSYNC B0 ;  /* 0x0000000000007941 */ /* 0x000fea0003800000 */
.L_x_96:
[----:B------:R-:W-:Y:S01]  /*5c50*/  ISETP.NE.AND P1, PT, R63, RZ, PT ;  /* 0x000000ff3f00720c */ /* 0x000fe20003f25270 */
[----:B------:R-:W-:Y:S11]  /*5c60*/  HFMA2 R61, -RZ, RZ, 0, 5.9604644775390625e-08 ;  /* 0x00000001ff3d7431 */ /* 0x000ff600000001ff */
[----:B------:R-:W-:Y:S01]  /*5c70*/  @!UPT UIADD3 URZ, UPT, UPT, URZ, URZ, URZ ;  /* 0x000000fffffff290 */ /* 0x000fe2000fffe0ff */
[----:B------:R4:W1:Y:S04]  /*5c80*/  @P1 LDS.128 R56, [R108] ;  /* 0x000000006c381984 */ /* 0x0008680000000c00 */
[----:B------:R4:W1:Y:S04]  /*5c90*/  @P1 LDS.128 R64, [R106+0x10] ;  /* 0x000010006a401984 */ /* 0x0008680000000c00 */
[----:B------:R4:W1:Y:S04]  /*5ca0*/  @P1 LDS.128 R72, [R105+0x20] ;  /* 0x0000200069481984 */ /* 0x0008680000000c00 */
[----:B------:R4:W1:Y:S02]  /*5cb0*/  @P1 LDS.128 R76, [R115+0x30] ;  /* 0x00003000734c1984 */ /* 0x0008640000000c00 */
.L_x_95:
[----:B------:R-:W-:Y:S05]  /*5cc0*/  BSYNC B1 ;  /* 0x0000000000017941 */ /* 0x000fea0003800000 */
.L_x_94:
[----:B-1----:R-:W-:Y:S04]  /*5cd0*/  SHF.R.U32.HI R3, RZ, 0x15, R51 ;  /* 0x00000015ff037819 */ /* 0x002fe80000011633 */
[----:B------:R-:W-:Y:S01]  /*5ce0*/  LOP3.LUT P1, RZ, R3, 0x3, R99, 0x48, !PT ;  /* 0x0000000303ff7812 */ /* 0x000fe20007824863 */
[----:B------:R-:W-:Y:S01]  /*5cf0*/  @!UPT UIADD3 URZ, UPT, UPT, URZ, URZ, URZ ;  /* 0x000000fffffff290 */ /* 0x000fe2000fffe0ff */
[----:B--2---:R-:W-:Y:S11]  /*5d00*/  @P0 BRA `(.L_x_99) ;  /* 0x0000000000080947 */ /* 0x004ff60003800000 */
[----:B------:R-:W1:Y:S02]  /*5d10*/  SYNCS.PHASECHK.TRANS64.TRYWAIT P0, [R60+URZ+0xd0], R0 ;  /* 0x0000d0003c0075a7 */ /* 0x000e6400080011ff */
[----:B-1----:R-:W-:Y:S05]  /*5d20*/  @!P0 BRA `(.L_x_100) ;  /* 0x0000003c00788947 */ /* 0x002fea0003800000 */
.L_x_99:
[----:B------:R-:W-:Y:S05]  /*5d30*/  @!P1 BRA `(.L_x_101) ;  /* 0x0000000000409947 */ /* 0x000fea0003800000 */
[----:B------:R-:W2:Y:S01]  /*5d40*/  LDCU.64 UR8, c[0x4][0x70] ;  /* 0x01000e00ff0877ac */ /* 0x000ea20008000a00 */
[----:B------:R-:W-:Y:S01]  /*5d50*/  MOV R15, 0x0 ;  /* 0x00000000000f7802 */ /* 0x000fe20000000f00 */
[----:B------:R-:W-:Y:S02]  /*5d60*/  HFMA2 R12, -RZ, RZ, 0, 5.9604644775390625e-08 ;  /* 0x00000001ff0c7431 */ /* 0x000fe400000001ff */
[----:B------:R-:W-:Y:S02]  /*5d70*/  IMAD.MOV.U32 R8, RZ, RZ, 0x192 ;  /* 0x00000192ff087424 */ /* 0x000fe400078e00ff */
[----:B------:R-:W-:Y:S01]  /*5d80*/  IMAD.MOV.U32 R13, RZ, RZ, RZ ;  /* 0x000000ffff0d7224 */ /* 0x000fe200078e00ff */
[----:B------:R-:W5:Y:S01]  /*5d90*/  LDCU.64 UR6, c[0x4][0x78] ;  /* 0x01000f00ff0677ac */ /* 0x000f620008000a00 */
[----:B------:R-:W1:Y:S01]  /*5da0*/  LDC.64 R14, c[0x4][R15] ;  /* 0x010000000f0e7b82 */ /* 0x000e620000000a00 */
[----:B------:R-:W3:Y:S01]  /*5db0*/  LDCU.64 UR4, c[0x4][0x10] ;  /* 0x01000200ff0477ac */ /* 0x000ee20008000a00 */
[----:B--2---:R-:W-:Y:S01]  /*5dc0*/  MOV R5, UR9 ;  /* 0x0000000900057c02 */ /* 0x004fe20008000f00 */
[----:B------:R-:W-:Y:S01]  /*5dd0*/  IMAD.U32 R4, RZ, RZ, UR8 ;  /* 0x00000008ff047e24 */ /* 0x000fe2000f8e00ff */
[----:B-----5:R-:W-:Y:S01]  /*5de0*/  MOV R7, UR7 ;  /* 0x0000000700077c02 */ /* 0x020fe20008000f00 */
[----:B------:R-:W-:Y:S01]  /*5df0*/  IMAD.U32 R6, RZ, RZ, UR6 ;  /* 0x00000006ff067e24 */ /* 0x000fe2000f8e00ff */
[----:B---3--:R-:W-:Y:S01]  /*5e00*/  MOV R11, UR5 ;  /* 0x00000005000b7c02 */ /* 0x008fe20008000f00 */
[----:B------:R-:W-:Y:S02]  /*5e10*/  IMAD.U32 R10, RZ, RZ, UR4 ;  /* 0x00000004ff0a7e24 */ /* 0x000fe4000f8e00ff */
[----:B------:R-:W-:Y:S07]  /*5e20*/  LEPC R20, `(.L_x_101) ;  /* 0x000000001014794e */ /* 0x000fee0000000000 */
[----:B-1--4-:R-:W-:Y:S05]  /*5e30*/  CALL.ABS.NOINC R14 ;  /* 0x000000000e007343 */ /* 0x012fea0003c00000 */
.L_x_101:
[----:B------:R-:W-:Y:S05]  /*5e40*/  WARPSYNC.ALL ;  /* 0x0000000000007948 */ /* 0x000fea0003800000 */
[----:B------:R-:W-:Y:S01]  /*5e50*/  R2UR UR4, R51 ;  /* 0x00000000330472ca */ /* 0x000fe200000e0000 */
[--C-:B------:R-:W-:Y:S01]  /*5e60*/  HADD2.F32 R48, -RZ, R56.reuse.H0_H0 ;  /* 0x20000038ff307230 */ /* 0x100fe20000004100 */
[----:B------:R-:W-:Y:S01]  /*5e70*/  ISETP.NE.AND P0, PT, R110, RZ, PT ;  /* 0x000000ff6e00720c */ /* 0x000fe20003f05270 */
[----:B------:R-:W-:Y:S01]  /*5e80*/  HADD2.F32 R50, -RZ, R56.H1_H1 ;  /* 0x30000038ff327230 */ /* 0x000fe20000004100 */
[----:B------:R-:W-:Y:S09]  /*5e90*/  BSSY.RECONVERGENT B0, `(.L_x_102) ;  /* 0x0000086000007945 */ /* 0x000ff20003800200 */
[----:B------:R-:W1:Y:S02]  /*5ea0*/  LDTM.x32 R4, tmem[UR4] ;  /* 0x00000004000479ee */ /* 0x000e6400082c0000 */
[C-C-:B-1-3--:R-:W-:Y:S01]  /*5eb0*/  FFMA R0, R47.reuse, R4, R2.reuse ;  /* 0x000000042f007223 */ /* 0x14afe20000000002 */
[C-C-:B------:R-:W-:Y:S01]  /*5ec0*/  FFMA R3, R47.reuse, R5, R2.reuse ;  /* 0x000000052f037223 */ /* 0x140fe20000000002 */
        /* <DEDUP_REMOVED lines=27> */
[--C-:B------:R-:W-:Y:S02]  /*6080*/  HADD2.F32 R32, -RZ, R57.reuse.H0_H0 ;  /* 0x20000039ff207230 */ /* 0x100fe40000004100 */
[C-C-:B------:R-:W-:Y:S01]  /*6090*/  FFMA R29, R47.reuse, R33, R2.reuse ;  /* 0x000000212f1d7223 */ /* 0x140fe20000000002 */
[----:B------:R-:W-:Y:S02]  /*60a0*/  HADD2.F32 R33, -RZ, R57.H1_H1 ;  /* 0x30000039ff217230 */ /* 0x000fe40000004100 */
[C-C-:B------:R-:W-:Y:S01]  /*60b0*/  FFMA R34, R47.reuse, R34, R2.reuse ;  /* 0x000000222f227223 */ /* 0x140fe20000000002 */
[----:B------:R-:W-:Y:S01]  /*60c0*/  FFMA R35, R47, R35, R2 ;  /* 0x000000232f237223 */ /* 0x000fe20000000002 */
[C---:B------:R-:W-:Y:S01]  /*60d0*/  FFMA R0, R49.reuse, R48, R0 ;  /* 0x0000003031007223 */ /* 0x040fe20000000000 */
[--C-:B------:R-:W-:Y:S02]  /*60e0*/  HADD2.F32 R48, -RZ, R58.reuse.H0_H0 ;  /* 0x2000003aff307230 */ /* 0x100fe40000004100 */
[C---:B------:R-:W-:Y:S01]  /*60f0*/  FFMA R3, R49.reuse, R50, R3 ;  /* 0x0000003231037223 */ /* 0x040fe20000000003 */
[C---:B------:R-:W-:Y:S01]  /*6100*/  FFMA R6, R49.reuse, R32, R6 ;  /* 0x0000002031067223 */ /* 0x040fe20000000006 */
[----:B------:R-:W-:Y:S02]  /*6110*/  HADD2.F32 R32, -RZ, R58.H1_H1 ;  /* 0x3000003aff207230 */ /* 0x000fe40000004100 */
[C---:B------:R-:W-:Y:S01]  /*6120*/  FFMA R7, R49.reuse, R33, R7 ;  /* 0x0000002131077223 */ /* 0x040fe20000000007 */
[----:B------:R-:W-:Y:S01]  /*6130*/  FFMA R4, R49, R48, R4 ;  /* 0x0000003031047223 */ /* 0x000fe20000000004 */
[----:B------:R-:W-:Y:S01]  /*6140*/  F2FP.RELU.F16.F32.PACK_AB R52, R3, R0 ;  /* 0x000000000334723e */ /* 0x000fe200000008ff */
[--C-:B------:R-:W-:Y:S02]  /*6150*/  HADD2.F32 R0, -RZ, R59.reuse.H0_H0 ;  /* 0x2000003bff007230 */ /* 0x100fe40000004100 */
[----:B------:R-:W-:Y:S01]  /*6160*/  FFMA R5, R49, R32, R5 ;  /* 0x0000002031057223 */ /* 0x000fe20000000005 */
[----:B------:R-:W-:Y:S01]  /*6170*/  HADD2.F32 R3, -RZ, R59.H1_H1 ;  /* 0x3000003bff037230 */ /* 0x000fe20000004100 */
[----:B------:R-:W-:Y:S01]  /*6180*/  F2FP.RELU.F16.F32.PACK_AB R53, R7, R6 ;  /* 0x000000060735723e */ /* 0x000fe200000008ff */
[----:B------:R-:W-:Y:S02]  /*6190*/  HADD2.F32 R6, -RZ, R79.H1_H1 ;  /* 0x3000004fff067230 */ /* 0x000fe40000004100 */
[C---:B------:R-:W-:Y:S01]  /*61a0*/  FFMA R10, R49.reuse, R0, R10 ;  /* 0x00000000310a7223 */ /* 0x040fe2000000000a */
[--C-:B------:R-:W-:Y:S02]  /*61b0*/  HADD2.F32 R0, -RZ, R64.reuse.H0_H0 ;  /* 0x20000040ff007230 */ /* 0x100fe40000004100 */
[----:B------:R-:W-:Y:S01]  /*61c0*/  FFMA R11, R49, R3, R11 ;  /* 0x00000003310b7223 */ /* 0x000fe2000000000b */
[----:B------:R-:W-:Y:S01]  /*61d0*/  F2FP.RELU.F16.F32.PACK_AB R54, R5, R4 ;  /* 0x000000040536723e */ /* 0x000fe200000008ff */
[----:B------:R-:W-:Y:S02]  /*61e0*/  HADD2.F32 R3, -RZ, R64.H1_H1 ;  /* 0x30000040ff037230 */ /* 0x000fe40000004100 */
[----:B------:R-:W-:Y:S01]  /*61f0*/  FFMA R8, R49, R0, R8 ;  /* 0x0000000031087223 */ /* 0x000fe20000000008 */
[--C-:B------:R-:W-:Y:S01]  /*6200*/  HADD2.F32 R4, -RZ, R65.reuse.H0_H0 ;  /* 0x20000041ff047230 */ /* 0x100fe20000004100 */
[----:B------:R-:W-:Y:S01]  /*6210*/  F2FP.RELU.F16.F32.PACK_AB R55, R11, R10 ;  /* 0x0000000a0b37723e */ /* 0x000fe200000008ff */
[----:B------:R-:W-:Y:S02]  /*6220*/  HADD2.F32 R0, -RZ, R65.H1_H1 ;  /* 0x30000041ff007230 */ /* 0x000fe40000004100 */
[C---:B------:R-:W-:Y:S01]  /*6230*/  FFMA R9, R49.reuse, R3, R9 ;  /* 0x0000000331097223 */ /* 0x040fe20000000009 */
[--C-:B------:R-:W-:Y:S02]  /*6240*/  HADD2.F32 R3, -RZ, R66.reuse.H0_H0 ;  /* 0x20000042ff037230 */ /* 0x100fe40000004100 */
[C---:B------:R-:W-:Y:S01]  /*6250*/  FFMA R14, R49.reuse, R4, R14 ;  /* 0x00000004310e7223 */ /* 0x040fe2000000000e */
[----:B------:R1:W-:Y:S01]  /*6260*/  STS.128 [R108], R52 ;  /* 0x000000346c007388 */ /* 0x0003e20000000c00 */
[C---:B------:R-:W-:Y:S01]  /*6270*/  FFMA R15, R49.reuse, R0, R15 ;  /* 0x00000000310f7223 */ /* 0x040fe2000000000f */
[----:B------:R-:W-:Y:S02]  /*6280*/  HADD2.F32 R0, -RZ, R66.H1_H1 ;  /* 0x30000042ff007230 */ /* 0x000fe40000004100 */
[----:B------:R-:W-:Y:S01]  /*6290*/  FFMA R12, R49, R3, R12 ;  /* 0x00000003310c7223 */ /* 0x000fe2000000000c */
[--C-:B------:R-:W-:Y:S01]  /*62a0*/  HADD2.F32 R4, -RZ, R67.reuse.H0_H0 ;  /* 0x20000043ff047230 */ /* 0x100fe20000004100 */
[----:B------:R-:W-:Y:S01]  /*62b0*/  F2FP.RELU.F16.F32.PACK_AB R8, R9, R8 ;  /* 0x000000080908723e */ /* 0x000fe200000008ff */
[--C-:B------:R-:W-:Y:S02]  /*62c0*/  HADD2.F32 R3, -RZ, R72.reuse.H0_H0 ;  /* 0x20000048ff037230 */ /* 0x100fe40000004100 */
[C---:B------:R-:W-:Y:S01]  /*62d0*/  FFMA R13, R49.reuse, R0, R13 ;  /* 0x00000000310d7223 */ /* 0x040fe2000000000d */
[----:B------:R-:W-:Y:S02]  /*62e0*/  HADD2.F32 R0, -RZ, R67.H1_H1 ;  /* 0x30000043ff007230 */ /* 0x000fe40000004100 */
[----:B------:R-:W-:Y:S01]  /*62f0*/  FFMA R18, R49, R4, R18 ;  /* 0x0000000431127223 */ /* 0x000fe20000000012 */
[----:B------:R-:W-:Y:S01]  /*6300*/  HADD2.F32 R4, -RZ, R72.H1_H1 ;  /* 0x30000048ff047230 */ /* 0x000fe20000004100 */
[----:B------:R-:W-:Y:S01]  /*6310*/  F2FP.RELU.F16.F32.PACK_AB R9, R15, R14 ;  /* 0x0000000e0f09723e */ /* 0x000fe200000008ff */
[----:B------:R-:W-:Y:S02]  /*6320*/  HADD2.F32 R5, -RZ, R79.H0_H0 ;  /* 0x2000004fff057230 */ /* 0x000fe40000004100 */
[C---:B------:R-:W-:Y:S01]  /*6330*/  FFMA R19, R49.reuse, R0, R19 ;  /* 0x0000000031137223 */ /* 0x040fe20000000013 */
[--C-:B------:R-:W-:Y:S02]  /*6340*/  HADD2.F32 R0, -RZ, R73.reuse.H0_H0 ;  /* 0x20000049ff007230 */ /* 0x100fe40000004100 */
[C---:B------:R-:W-:Y:S01]  /*6350*/  FFMA R16, R49.reuse, R3, R16 ;  /* 0x0000000331107223 */ /* 0x040fe20000000010 */
[----:B------:R-:W-:Y:S01]  /*6360*/  FFMA R17, R49, R4, R17 ;  /* 0x0000000431117223 */ /* 0x000fe20000000011 */
[----:B------:R-:W-:Y:S01]  /*6370*/  HADD2.F32 R3, -RZ, R73.H1_H1 ;  /* 0x30000049ff037230 */ /* 0x000fe20000004100 */
[----:B------:R-:W-:Y:S01]  /*6380*/  F2FP.RELU.F16.F32.PACK_AB R10, R13, R12 ;  /* 0x0000000c0d0a723e */ /* 0x000fe200000008ff */
[----:B------:R-:W-:Y:S01]  /*6390*/  FFMA R22, R49, R0, R22 ;  /* 0x0000000031167223 */ /* 0x000fe20000000016 */
[--C-:B------:R-:W-:Y:S01]  /*63a0*/  HADD2.F32 R0, -RZ, R74.reuse.H0_H0 ;  /* 0x2000004aff007230 */ /* 0x100fe20000004100 */
[----:B------:R-:W-:Y:S01]  /*63b0*/  F2FP.RELU.F16.F32.PACK_AB R11, R19, R18 ;  /* 0x00000012130b723e */ /* 0x000fe200000008ff */
[----:B------:R-:W-:Y:S01]  /*63c0*/  FFMA R23, R49, R3, R23 ;  /* 0x0000000331177223 */ /* 0x000fe20000000017 */
[----:B------:R-:W-:Y:S01]  /*63d0*/  HADD2.F32 R3, -RZ, R74.H1_H1 ;  /* 0x3000004aff037230 */ /* 0x000fe20000004100 */
[----:B------:R-:W-:Y:S01]  /*63e0*/  F2FP.RELU.F16.F32.PACK_AB R16, R17, R16 ;  /* 0x000000101110723e */ /* 0x000fe200000008ff */
[C---:B------:R-:W-:Y:S01]  /*63f0*/  FFMA R20, R49.reuse, R0, R20 ;  /* 0x0000000031147223 */ /* 0x040fe20000000014 */
[----:B------:R1:W-:Y:S01]  /*6400*/  STS.128 [R106+0x10], R8 ;  /* 0x000010086a007388 */ /* 0x0003e20000000c00 */
[--C-:B------:R-:W-:Y:S02]  /*6410*/  HADD2.F32 R4, -RZ, R75.reuse.H0_H0 ;  /* 0x2000004bff047230 */ /* 0x100fe40000004100 */
[----:B------:R-:W-:Y:S01]  /*6420*/  FFMA R21, R49, R3, R21 ;  /* 0x0000000331157223 */ /* 0x000fe20000000015 */
[----:B------:R-:W-:Y:S01]  /*6430*/  HADD2.F32 R0, -RZ, R75.H1_H1 ;  /* 0x3000004bff007230 */ /* 0x000fe20000004100 */
[----:B------:R-:W-:Y:S01]  /*6440*/  F2FP.RELU.F16.F32.PACK_AB R17, R23, R22 ;  /* 0x000000161711723e */ /* 0x000fe200000008ff */
[--C-:B------:R-:W-:Y:S02]  /*6450*/  HADD2.F32 R3, -RZ, R76.reuse.H0_H0 ;  /* 0x2000004cff037230 */ /* 0x100fe40000004100 */
[C---:B------:R-:W-:Y:S01]  /*6460*/  FFMA R26, R49.reuse, R4, R26 ;  /* 0x00000004311a7223 */ /* 0x040fe2000000001a */
[--C-:B------:R-:W-:Y:S02]  /*6470*/  HADD2.F32 R4, -RZ, R77.reuse.H0_H0 ;  /* 0x2000004dff047230 */ /* 0x100fe40000004100 */
[C---:B------:R-:W-:Y:S01]  /*6480*/  FFMA R27, R49.reuse, R0, R27 ;  /* 0x00000000311b7223 */ /* 0x040fe2000000001b */
[----:B------:R-:W-:Y:S02]  /*6490*/  HADD2.F32 R0, -RZ, R76.H1_H1 ;  /* 0x3000004cff007230 */ /* 0x000fe40000004100 */
[----:B------:R-:W-:Y:S01]  /*64a0*/  FFMA R24, R49, R3, R24 ;  /* 0x0000000331187223 */ /* 0x000fe20000000018 */
[--C-:B------:R-:W-:Y:S01]  /*64b0*/  HADD2.F32 R3, -RZ, R78.reuse.H0_H0 ;  /* 0x2000004eff037230 */ /* 0x100fe20000004100 */
[----:B------:R-:W-:Y:S01]  /*64c0*/  F2FP.RELU.F16.F32.PACK_AB R18, R21, R20 ;  /* 0x000000141512723e */ /* 0x000fe200000008ff */
[C---:B------:R-:W-:Y:S01]  /*64d0*/  FFMA R25, R49.reuse, R0, R25 ;  /* 0x0000000031197223 */ /* 0x040fe20000000019 */
[----:B------:R-:W-:Y:S02]  /*64e0*/  HADD2.F32 R0, -RZ, R77.H1_H1 ;  /* 0x3000004dff007230 */ /* 0x000fe40000004100 */
[----:B------:R-:W-:Y:S01]  /*64f0*/  FFMA R30, R49, R4, R30 ;  /* 0x00000004311e7223 */ /* 0x000fe2000000001e */
[----:B------:R-:W-:Y:S01]  /*6500*/  HADD2.F32 R4, -RZ, R78.H1_H1 ;  /* 0x3000004eff047230 */ /* 0x000fe20000004100 */
[----:B------:R-:W-:Y:S01]  /*6510*/  F2FP.RELU.F16.F32.PACK_AB R19, R27, R26 ;  /* 0x0000001a1b13723e */ /* 0x000fe200000008ff */
[C---:B------:R-:W-:Y:S01]  /*6520*/  FFMA R31, R49.reuse, R0, R31 ;  /* 0x00000000311f7223 */ /* 0x040fe2000000001f */
[C---:B------:R-:W-:Y:S02]  /*6530*/  FFMA R28, R49.reuse, R3, R28 ;  /* 0x00000003311c7223 */ /* 0x040fe4000000001c */
[C---:B------:R-:W-:Y:S01]  /*6540*/  FFMA R29, R49.reuse, R4, R29 ;  /* 0x00000004311d7223 */ /* 0x040fe2000000001d */
[----:B------:R1:W-:Y:S01]  /*6550*/  STS.128 [R105+0x20], R16 ;  /* 0x0000201069007388 */ /* 0x0003e20000000c00 */
[C---:B------:R-:W-:Y:S01]  /*6560*/  FFMA R34, R49.reuse, R5, R34 ;  /* 0x0000000531227223 */ /* 0x040fe20000000022 */
[----:B------:R-:W-:Y:S01]  /*6570*/  FFMA R35, R49, R6, R35 ;  /* 0x0000000631237223 */ /* 0x000fe20000000023 */
[----:B------:R-:W-:Y:S02]  /*6580*/  F2FP.RELU.F16.F32.PACK_AB R24, R25, R24 ;  /* 0x000000181918723e */ /* 0x000fe400000008ff */
[----:B------:R-:W-:Y:S02]  /*6590*/  F2FP.RELU.F16.F32.PACK_AB R25, R31, R30 ;  /* 0x0000001e1f19723e */ /* 0x000fe400000008ff */
[----:B------:R-:W-:Y:S02]  /*65a0*/  F2FP.RELU.F16.F32.PACK_AB R26, R29, R28 ;  /* 0x0000001c1d1a723e */ /* 0x000fe400000008ff */
[----:B------:R-:W-:Y:S05]  /*65b0*/  F2FP.RELU.F16.F32.PACK_AB R27, R35, R34 ;  /* 0x00000022231b723e */ /* 0x000fea00000008ff */
[----:B------:R1:W-:Y:S01]  /*65c0*/  STS.128 [R115+0x30], R24 ;  /* 0x0000301873007388 */ /* 0x0003e20000000c00 */
[----:B------:R-:W-:Y:S01]  /*65d0*/  @!PT LDS RZ, [RZ] ;  /* 0x00000000fffff984 */ /* 0x000fe20000000800 */
[----:B------:R-:W-:Y:S01]  /*65e0*/  @!PT LDS RZ, [RZ] ;  /* 0x00000000fffff984 */ /* 0x000fe20000000800 */
[----:B------:R-:W-:Y:S01]  /*65f0*/  @!PT LDS RZ, [RZ] ;  /* 0x00000000fffff984 */ /* 0x000fe20000000800 */
[----:B------:R-:W-:Y:S01]  /*6600*/  @!PT LDS RZ, [RZ] ;  /* 0x00000000fffff984 */ /* 0x000fe20000000800 */
[----:B------:R2:W-:Y:S07]  /*6610*/  MEMBAR.ALL.CTA ;  /* 0x0000000000007992 */ /* 0x0005ee0000008000 */
[----:B--2---:R-:W2:Y:S02]  /*6620*/  FENCE.VIEW.ASYNC.S ;  /* 0x00000000000073c6 */ /* 0x004ea40000000000 */
[----:B--2---:R-:W-:Y:S06]  /*6630*/  BAR.SYNC.DEFER_BLOCKING 0x1, 0x80 ;  /* 0x0042000000007b1d */ /* 0x004fec0000010000 */
[----:B------:R-:W-:Y:S05]  /*6640*/  @P0 BRA `(.L_x_103) ;  /* 0x0000000000280947 */ /* 0x000fea0003800000 */
[----:B------:R-:W-:Y:S02]  /*6650*/  UIADD3 UR4, UPT, UPT, UR41, 0x200, URZ ;  /* 0x0000020029047890 */ /* 0x000fe4000fffe0ff */
[----:B------:R-:W-:Y:S01]  /*6660*/  UIADD3 UR6, UP0, UPT, UR52, 0x680, URZ ;  /* 0x0000068034067890 */ /* 0x000fe2000ff1e0ff */
[----:B------:R-:W-:Y:S03]  /*6670*/  UMOV UR39, UR44 ;  /* 0x0000002c00277c82 */ /* 0x000fe60008000000 */
[----:B------:R-:W-:Y:S01]  /*6680*/  MOV R100, UR4 ;  /* 0x0000000400647c02 */ /* 0x000fe20008000f00 */
[----:B------:R-:W-:Y:S03]  /*6690*/  UIADD3.X UR7, UPT, UPT, URZ, UR53, URZ, UP0, !UPT ;  /* 0x00000035ff077290 */ /* 0x000fe600087fe4ff */
[----:B------:R-:W-:Y:S11]  /*66a0*/  R2UR UR36, R100 ;  /* 0x00000000642472ca */ /* 0x000ff600000e0000 */
[----:B------:R-:W-:Y:S02]  /*66b0*/  @!UPT UIADD3 URZ, UPT, UPT, URZ, URZ, URZ ;  /* 0x000000fffffff290 */ /* 0x000fe4000fffe0ff */
[----:B------:R2:W-:Y:S01]  /*66c0*/  UTMASTG.3D [UR36], [UR6] ;  /* 0x00000024060073b5 */ /* 0x0005e20008010000 */
[----:B------:R0:W-:Y:S01]  /*66d0*/  UTMACMDFLUSH ;  /* 0x00000000000079b7 */ /* 0x0001e20000000000 */
[----:B--2---:R-:W-:Y:S04]  /*66e0*/  DEPBAR.LE SB0, 0x1 ;  /* 0x000080400000791a */ /* 0x004fe80000000000 */
.L_x_103:
[----:B------:R-:W-:Y:S05]  /*66f0*/  BSYNC.RECONVERGENT B0 ;  /* 0x0000000000007941 */ /* 0x000fea0003800200 */
.L_x_102:
[----:B------:R-:W-:Y:S01]  /*6700*/  BAR.SYNC.DEFER_BLOCKING 0x1, 0x80 ;  /* 0x0042000000007b1d */ /* 0x000fe20000010000 */
[----:B------:R-:W-:Y:S01]  /*6710*/  ISETP.NE.AND P1, PT, R113, RZ, PT ;  /* 0x000000ff7100720c */ /* 0x000fe20003f25270 */
[----:B------:R-:W-:Y:S01]  /*6720*/  UISETP.NE.AND UP0, UPT, UR50, URZ, UPT ;  /* 0x000000ff3200728c */ /* 0x000fe2000bf05270 */
[----:B------:R-:W-:Y:S11]  /*6730*/  LEA R3, R61, UR41, 0x3 ;  /* 0x000000293d037c11 */ /* 0x000ff6000f8e18ff */
[----:B------:R-:W-:Y:S01]  /*6740*/  @!P1 SHF.L.U32 R4, R104, 0x1f, RZ ;  /* 0x0000001f68049819 */ /* 0x000fe200000006ff */
[----:B------:R-:W-:Y:S06]  /*6750*/  BRA.U !UP0, `(.L_x_104) ;  /* 0x0000000108247547 */ /* 0x000fec000b800000 */
[----:B------:R-:W-:Y:S01]  /*6760*/  IMAD.U32 R5, RZ, RZ, UR51 ;  /* 0x00000033ff057e24 */ /* 0x000fe2000f8e00ff */
[----:B------:R-:W-:Y:S01]  /*6770*/  MOV R0, UR45 ;  /* 0x0000002d00007c02 */ /* 0x000fe20008000f00 */
[----:B------:R-:W-:Y:S03]  /*6780*/  UIADD3 UR51, UPT, UPT, UR51, 0x1, URZ ;  /* 0x0000000133337890 */ /* 0x000fe6000fffe0ff */
[----:B------:R-:W-:Y:S01]  /*6790*/  @!P1 LEA R5, R5, UR41, 0x3 ;  /* 0x0000002905059c11 */ /* 0x000fe2000f8e18ff */
[----:B------:R-:W-:Y:S04]  /*67a0*/  UISETP.NE.AND UP0, UPT, UR51, 0x4, UPT ;  /* 0x000000043300788c */ /* 0x000fe8000bf05270 */
[----:B------:R-:W-:Y:S01]  /*67b0*/  @!P1 VIADD R5, R5, 0x80 ;  /* 0x0000008005059836 */ /* 0x000fe20000000000 */
[----:B------:R-:W-:Y:S04]  /*67c0*/  USEL UR51, UR51, URZ, UP0 ;  /* 0x000000ff33337287 */ /* 0x000fe80008000000 */
[----:B------:R-:W-:Y:S04]  /*67d0*/  @!P1 PRMT R0, R0, 0x654, R5 ;  /* 0x0000065400009816 */ /* 0x000fe80000000005 */
[----:B------:R2:W-:Y:S04]  /*67e0*/  @!P1 SYNCS.ARRIVE.TRANS64.RED.A1T0 RZ, [R0+URZ], RZ ;  /* 0x000000ff00ff99a7 */ /* 0x0005e800081004ff */
.L_x_104:
[----:B------:R-:W3:Y:S01]  /*67f0*/  @!P1 SYNCS.PHASECHK.TRANS64.TRYWAIT P0, [R3+URZ+0x60], R4 ;  /* 0x00006004030095a7 */ /* 0x000ee200080011ff */
[----:B------:R-:W-:Y:S01]  /*6800*/  BSSY B1, `(.L_x_105) ;  /* 0x0000016000017945 */ /* 0x000fe20003800000 */
[----:B---3--:R-:W-:Y:S03]  /*6810*/  @!P1 SEL R62, RZ, 0x1, !P0 ;  /* 0x00000001ff3e9807 */ /* 0x008fe60004000000 */
[----:B------:R-:W-:Y:S05]  /*6820*/  @P1 BRA `(.L_x_106) ;  /* 0x00000000004c1947 */ /* 0x000fea0003800000 */
[----:B------:R-:W-:Y:S01]  /*6830*/  ISETP.NE.AND P0, PT, R62, RZ, PT ;  /* 0x000000ff3e00720c */ /* 0x000fe20003f05270 */
[----:B------:R-:W-:Y:S01]  /*6840*/  BSSY B0, `(.L_x_107) ;  /* 0x000000b000007945 */ /* 0x000fe20003800000 */
[----:B------:R-:W-:Y:S11]  /*6850*/  ISETP.NE.AND P1, PT, R63, RZ, PT ;  /* 0x000000ff3f00720c */ /* 0x000ff60003f25270 */
[----:B------:R-:W-:Y:S02]  /*6860*/  @!UPT UIADD3 URZ, UPT, UPT, URZ, URZ, URZ ;  /* 0x000000fffffff290 */ /* 0x000fe4000fffe0ff */
[C---:B------:R-:W-:Y:S01]  /*6870*/  @P1 IMAD R7, R61.reuse, 0x2000, R108 ;  /* 0x000020003d071824 */ /* 0x040fe200078e026c */
[C---:B------:R-:W-:Y:S01]  /*6880*/  @P1 LEA R5, R61.reuse, R105, 0xd ;  /* 0x000000693d051211 */ /* 0x040fe200078e68ff */
[C---:B------:R-:W-:Y:S02]  /*6890*/  @P1 IMAD R6, R61.reuse, 0x2000, R106 ;  /* 0x000020003d061824 */ /* 0x040fe400078e026a */
[----:B------:R-:W-:Y:S01]  /*68a0*/  @P1 IMAD R4, R61, 0x2000, R115 ;  /* 0x000020003d041824 */ /* 0x000fe200078e0273 */
[----:B------:R-:W-:Y:S06]  /*68b0*/  @P0 BRA `(.L_x_108) ;  /* 0x00000000000c0947 */ /* 0x000fec0003800000 */
[----:B--2---:R-:W-:Y:S04]  /*68c0*/  SHF.L.U32 R0, R104, 0x1f, RZ ;  /* 0x0000001f68007819 */ /* 0x004fe800000006ff */
[----:B------:R-:W2:Y:S02]  /*68d0*/  SYNCS.PHASECHK.TRANS64.TRYWAIT P0, [R3+URZ+0x60], R0 ;  /* 0x00006000030075a7 */ /* 0x000ea400080011ff */
[----:B--2---:R-:W-:Y:S05]  /*68e0*/  @!P0 BRA `(.L_x_109) ;  /* 0x00000030009c8947 */ /* 0x004fea0003800000 */
.L_x_108:
[----:B------:R-:W-:Y:S05]  /*68f0*/  BSYNC B0 ;  /* 0x0000000000007941 */ /* 0x000fea0003800000 */
.L_x_107:
[----:B------:R-:W-:Y:S02]  /*6900*/  ISETP.NE.AND P0, PT, R63, RZ, PT ;  /* 0x000000ff3f00720c */ /* 0x000fe40003f05270 */
[----:B------:R-:W-:Y:S11]  /*6910*/  IADD3 R61, PT, PT, R61, 0x1, RZ ;  /* 0x000000013d3d7810 */ /* 0x000ff60007ffe0ff */
[----:B------:R3:W1:Y:S04]  /*6920*/  @P0 LDS.128 R56, [R7] ;  /* 0x0000000007380984 */ /* 0x0006680000000c00 */
[----:B------:R3:W1:Y:S04]  /*6930*/  @P0 LDS.128 R64, [R6+0x10] ;  /* 0x0000100006400984 */ /* 0x0006680000000c00 */
[----:B------:R3:W1:Y:S04]  /*6940*/  @P0 LDS.128 R72, [R5+0x20] ;  /* 0x0000200005480984 */ /* 0x0006680000000c00 */
[----:B------:R3:W1:Y:S02]  /*6950*/  @P0 LDS.128 R76, [R4+0x30] ;  /* 0x00003000044c0984 */ /* 0x0006640000000c00 */
.L_x_106:
[----:B------:R-:W-:Y:S05]  /*6960*/  BSYNC B1 ;  /* 0x0000000000017941 */ /* 0x000fea0003800000 */
.L_x_105:
[----:B--2---:R-:W-:Y:S05]  /*6970*/  VIADD R0, R51, 0x20 ;  /* 0x0000002033007836 */ /* 0x004fea0000000000 */
[----:B------:R-:W-:Y:S04]  /*6980*/  SHF.R.U32.HI R0, RZ, 0x15, R0 ;  /* 0x00000015ff007819 */ /* 0x000fe80000011600 */
[----:B------:R-:W-:Y:S11]  /*6990*/  LOP3.LUT P0, RZ, R0, 0x3, R99, 0x48, !PT ;  /* 0x0000000300ff7812 */ /* 0x000ff60007804863 */
[----:B------:R-:W-:Y:S02]  /*69a0*/  @!UPT UIADD3 URZ, UPT, UPT, URZ, URZ, URZ ;  /* 0x000000fffffff290 */ /* 0x000fe4000fffe0ff */
[----:B------:R-:W-:Y:S05]  /*69b0*/  @!P0 BRA `(.L_x_110) ;  /* 0x0000000000408947 */ /* 0x000fea0003800000 */
[----:B------:R-:W3:Y:S01]  /*69c0*/  LDCU.64 UR8, c[0x4][0x70] ;  /* 0x01000e00ff0877ac */ /* 0x000ee20008000a00 */
[----:B------:R-:W-:Y:S01]  /*69d0*/  MOV R15, 0x0 ;  /* 0x00000000000f7802 */ /* 0x000fe20000000f00 */
[----:B------:R-:W-:Y:S02]  /*69e0*/  HFMA2 R12, -RZ, RZ, 0, 5.9604644775390625e-08 ;  /* 0x00000001ff0c7431 */ /* 0x000fe400000001ff */
[----:B-1----:R-:W-:Y:S02]  /*69f0*/  IMAD.MOV.U32 R8, RZ, RZ, 0x192 ;  /* 0x00000192ff087424 */ /* 0x002fe400078e00ff */
[----:B------:R-:W-:Y:S01]  /*6a00*/  IMAD.MOV.U32 R13, RZ, RZ, RZ ;  /* 0x000000ffff0d7224 */ /* 0x000fe200078e00ff */
[----:B------:R-:W1:Y:S01]  /*6a10*/  LDCU.64 UR6, c[0x4][0x78] ;  /* 0x01000f00ff0677ac */ /* 0x000e620008000a00 */
[----:B------:R-:W2:Y:S01]  /*6a20*/  LDC.64 R14, c[0x4][R15] ;  /* 0x010000000f0e7b82 */ /* 0x000ea20000000a00 */
[----:B------:R-:W5:Y:S01]  /*6a30*/  LDCU.64 UR4, c[0x4][0x10] ;  /* 0x01000200ff0477ac */ /* 0x000f620008000a00 */
[----:B---3--:R-:W-:Y:S01]  /*6a40*/  MOV R5, UR9 ;  /* 0x0000000900057c02 */ /* 0x008fe20008000f00 */
[----:B------:R-:W-:Y:S01]  /*6a50*/  IMAD.U32 R4, RZ, RZ, UR8 ;  /* 0x00000008ff047e24 */ /* 0x000fe2000f8e00ff */
[----:B-1----:R-:W-:Y:S01]  /*6a60*/  MOV R7, UR7 ;  /* 0x0000000700077c02 */ /* 0x002fe20008000f00 */
[----:B------:R-:W-:Y:S01]  /*6a70*/  IMAD.U32 R6, RZ, RZ, UR6 ;  /* 0x00000006ff067e24 */ /* 0x000fe2000f8e00ff */
[----:B-----5:R-:W-:Y:S01]  /*6a80*/  MOV R11, UR5 ;  /* 0x00000005000b7c02 */ /* 0x020fe20008000f00 */
[----:B------:R-:W-:Y:S02]  /*6a90*/  IMAD.U32 R10, RZ, RZ, UR4 ;  /* 0x00000004ff0a7e24 */ /* 0x000fe4000f8e00ff */
[----:B------:R-:W-:Y:S07]  /*6aa0*/  LEPC R20, `(.L_x_110) ;  /* 0x000000001014794e */ /* 0x000fee0000000000 */
[----:B--2-4-:R-:W-:Y:S05]  /*6ab0*/  CALL.ABS.NOINC R14 ;  /* 0x000000000e007343 */ /* 0x014fea0003c00000 */
.L_x_110:
[----:B------:R-:W-:Y:S05]  /*6ac0*/  WARPSYNC.ALL ;  /* 0x0000000000007948 */ /* 0x000fea0003800000 */
[----:B------:R-:W-:Y:S01]  /*6ad0*/  R2UR UR4, R51 ;  /* 0x00000000330472ca */ /* 0x000fe200000e0000 */
[--C-:B-1----:R-:W-:Y:S01]  /*6ae0*/  HADD2.F32 R48, -RZ, R56.reuse.H0_H0 ;  /* 0x20000038ff307230 */ /* 0x102fe20000004100 */
[----:B------:R-:W-:Y:S01]  /*6af0*/  ISETP.NE.AND P6, PT, R113, RZ, PT ;  /* 0x000000ff7100720c */ /* 0x000fe20003fc5270 */
[----:B------:R-:W-:Y:S01]  /*6b00*/  BSSY.RECONVERGENT B0, `(.L_x_111) ;  /* 0x000008e000007945 */ /* 0x000fe20003800200 */
[----:B------:R-:W-:Y:S02]  /*6b10*/  MOV R50, UR51 ;  /* 0x0000003300327c02 */ /* 0x000fe40008000f00 */
[----:B------:R-:W-:Y:S02]  /*6b20*/  MOV R52, UR45 ;  /* 0x0000002d00347c02 */ /* 0x000fe40008000f00 */
[----:B------:R-:W-:Y:S05]  /*6b30*/  ISETP.NE.AND P0, PT, R110, RZ, PT ;  /* 0x000000ff6e00720c */ /* 0x000fea0003f05270 */
[----:B---3--:R-:W1:Y:S02]  /*6b40*/  LDTM.x32 R4, tmem[UR4+0x20] ;  /* 0x00002004000479ee */ /* 0x008e6400082c0000 */
[----:B------:R-:W-:Y:S04]  /*6b50*/  @!P6 LEA R50, R50, UR41, 0x3 ;  /* 0x000000293232ec11 */ /* 0x000fe8000f8e18ff */
[----:B------:R-:W-:Y:S01]  /*6b60*/  @!P6 IADD3 R50, PT, PT, R50, 0x80, RZ ;  /* 0x000000803232e810 */ /* 0x000fe20007ffe0ff */
[C-C-:B-1----:R-:W-:Y:S01]  /*6b70*/  FFMA R0, R47.reuse, R4, R2.reuse ;  /* 0x000000042f007223 */ /* 0x142fe20000000002 */
        /* <DEDUP_REMOVED lines=28> */
[----:B------:R-:W-:Y:S02]  /*6d40*/  HADD2.F32 R32, -RZ, R56.H1_H1 ;  /* 0x30000038ff207230 */ /* 0x000fe40000004100 */
[C-C-:B------:R-:W-:Y:S01]  /*6d50*/  FFMA R29, R47.reuse, R33, R2.reuse ;  /* 0x000000212f1d7223 */ /* 0x140fe20000000002 */
[--C-:B------:R-:W-:Y:S02]  /*6d60*/  HADD2.F32 R33, -RZ, R57.reuse.H0_H0 ;  /* 0x20000039ff217230 */ /* 0x100fe40000004100 */
[C-C-:B------:R-:W-:Y:S01]  /*6d70*/  FFMA R34, R47.reuse, R34, R2.reuse ;  /* 0x000000222f227223 */ /* 0x140fe20000000002 */
[----:B------:R-:W-:Y:S01]  /*6d80*/  FFMA R35, R47, R35, R2 ;  /* 0x000000232f237223 */ /* 0x000fe20000000002 */
[C---:B------:R-:W-:Y:S01]  /*6d90*/  FFMA R0, R49.reuse, R48, R0 ;  /* 0x0000003031007223 */ /* 0x040fe20000000000 */
[C---:B------:R-:W-:Y:S01]  /*6da0*/  FFMA R3, R49.reuse, R32, R3 ;  /* 0x0000002031037223 */ /* 0x040fe20000000003 */
[----:B------:R-:W-:Y:S01]  /*6db0*/  HADD2.F32 R32, -RZ, R57.H1_H1 ;  /* 0x30000039ff207230 */ /* 0x000fe20000004100 */
[----:B------:R-:W-:Y:S01]  /*6dc0*/  @!P6 PRMT R48, R52, 0x654, R50 ;  /* 0x000006543430e816 */ /* 0x000fe20000000032 */
[----:B------:R-:W-:Y:S01]  /*6dd0*/  FFMA R6, R49, R33, R6 ;  /* 0x0000002131067223 */ /* 0x000fe20000000006 */
[--C-:B------:R-:W-:Y:S01]  /*6de0*/  HADD2.F32 R33, -RZ, R58.reuse.H0_H0 ;  /* 0x2000003aff217230 */ /* 0x100fe20000004100 */
[----:B------:R-:W-:Y:S01]  /*6df0*/  F2FP.RELU.F16.F32.PACK_AB R52, R3, R0 ;  /* 0x000000000334723e */ /* 0x000fe200000008ff */
[----:B------:R-:W-:Y:S02]  /*6e00*/  HADD2.F32 R0, -RZ, R58.H1_H1 ;  /* 0x3000003aff007230 */ /* 0x000fe40000004100 */
[C---:B------:R-:W-:Y:S01]  /*6e10*/  FFMA R7, R49.reuse, R32, R7 ;  /* 0x0000002031077223 */ /* 0x040fe20000000007 */
[--C-:B------:R-:W-:Y:S02]  /*6e20*/  HADD2.F32 R3, -RZ, R59.reuse.H0_H0 ;  /* 0x2000003bff037230 */ /* 0x100fe40000004100 */
[C---:B------:R-:W-:Y:S01]  /*6e30*/  FFMA R4, R49.reuse, R33, R4 ;  /* 0x0000002131047223 */ /* 0x040fe20000000004 */
[----:B------:R-:W-:Y:S02]  /*6e40*/  HADD2.F32 R32, -RZ, R59.H1_H1 ;  /* 0x3000003bff207230 */ /* 0x000fe40000004100 */
[C---:B------:R-:W-:Y:S01]  /*6e50*/  FFMA R5, R49.reuse, R0, R5 ;  /* 0x0000000031057223 */ /* 0x040fe20000000005 */
[--C-:B------:R-:W-:Y:S02]  /*6e60*/  HADD2.F32 R0, -RZ, R64.reuse.H0_H0 ;  /* 0x20000040ff007230 */ /* 0x100fe40000004100 */
[C---:B------:R-:W-:Y:S01]  /*6e70*/  FFMA R10, R49.reuse, R3, R10 ;  /* 0x00000003310a7223 */ /* 0x040fe2000000000a */
[----:B------:R-:W-:Y:S02]  /*6e80*/  HADD2.F32 R3, -RZ, R64.H1_H1 ;  /* 0x30000040ff037230 */ /* 0x000fe40000004100 */
[----:B------:R-:W-:Y:S01]  /*6e90*/  FFMA R11, R49, R32, R11 ;  /* 0x00000020310b7223 */ /* 0x000fe2000000000b */
[----:B------:R-:W-:Y:S01]  /*6ea0*/  F2FP.RELU.F16.F32.PACK_AB R54, R5, R4 ;  /* 0x000000040536723e */ /* 0x000fe200000008ff */
[C---:B------:R-:W-:Y:S01]  /*6eb0*/  FFMA R8, R49.reuse, R0, R8 ;  /* 0x0000000031087223 */ /* 0x040fe20000000008 */
[--C-:B------:R-:W-:Y:S02]  /*6ec0*/  HADD2.F32 R4, -RZ, R65.reuse.H0_H0 ;  /* 0x20000041ff047230 */ /* 0x100fe40000004100 */
[----:B------:R-:W-:Y:S01]  /*6ed0*/  FFMA R9, R49, R3, R9 ;  /* 0x0000000331097223 */ /* 0x000fe20000000009 */
[----:B------:R-:W-:Y:S01]  /*6ee0*/  HADD2.F32 R0, -RZ, R65.H1_H1 ;  /* 0x30000041ff007230 */ /* 0x000fe20000004100 */
[----:B------:R-:W-:Y:S01]  /*6ef0*/  F2FP.RELU.F16.F32.PACK_AB R53, R7, R6 ;  /* 0x000000060735723e */ /* 0x000fe200000008ff */
[--C-:B------:R-:W-:Y:S02]  /*6f00*/  HADD2.F32 R3, -RZ, R66.reuse.H0_H0 ;  /* 0x20000042ff037230 */ /* 0x100fe40000004100 */
[C---:B------:R-:W-:Y:S01]  /*6f10*/  FFMA R14, R49.reuse, R4, R14 ;  /* 0x00000004310e7223 */ /* 0x040fe2000000000e */
[----:B------:R-:W-:Y:S02]  /*6f20*/  HADD2.F32 R4, -RZ, R66.H1_H1 ;  /* 0x30000042ff047230 */ /* 0x000fe40000004100 */
[C---:B------:R-:W-:Y:S01]  /*6f30*/  FFMA R15, R49.reuse, R0, R15 ;  /* 0x00000000310f7223 */ /* 0x040fe2000000000f */
[--C-:B------:R-:W-:Y:S02]  /*6f40*/  HADD2.F32 R0, -RZ, R67.reuse.H0_H0 ;  /* 0x20000043ff007230 */ /* 0x100fe40000004100 */
[C---:B------:R-:W-:Y:S01]  /*6f50*/  FFMA R12, R49.reuse, R3, R12 ;  /* 0x00000003310c7223 */ /* 0x040fe2000000000c */
[----:B------:R-:W-:Y:S02]  /*6f60*/  HADD2.F32 R3, -RZ, R67.H1_H1 ;  /* 0x30000043ff037230 */ /* 0x000fe40000004100 */
[C---:B------:R-:W-:Y:S01]  /*6f70*/  FFMA R13, R49.reuse, R4, R13 ;  /* 0x00000004310d7223 */ /* 0x040fe2000000000d */
[----:B------:R-:W-:Y:S02]  /*6f80*/  HADD2.F32 R4, -RZ, R73.H0_H0 ;  /* 0x20000049ff047230 */ /* 0x000fe40000004100 */
[C---:B------:R-:W-:Y:S01]  /*6f90*/  FFMA R18, R49.reuse, R0, R18 ;  /* 0x0000000031127223 */ /* 0x040fe20000000012 */
[--C-:B------:R-:W-:Y:S02]  /*6fa0*/  HADD2.F32 R0, -RZ, R72.reuse.H0_H0 ;  /* 0x20000048ff007230 */ /* 0x100fe40000004100 */
[----:B------:R-:W-:Y:S01]  /*6fb0*/  FFMA R19, R49, R3, R19 ;  /* 0x0000000331137223 */ /* 0x000fe20000000013 */
[----:B------:R-:W-:Y:S01]  /*6fc0*/  HADD2.F32 R3, -RZ, R72.H1_H1 ;  /* 0x30000048ff037230 */ /* 0x000fe20000004100 */
[----:B------:R-:W-:Y:S01]  /*6fd0*/  F2FP.RELU.F16.F32.PACK_AB R55, R11, R10 ;  /* 0x0000000a0b37723e */ /* 0x000fe200000008ff */
[----:B------:R-:W-:Y:S02]  /*6fe0*/  HADD2.F32 R5, -RZ, R77.H0_H0 ;  /* 0x2000004dff057230 */ /* 0x000fe40000004100 */
[C---:B------:R-:W-:Y:S01]  /*6ff0*/  FFMA R16, R49.reuse, R0, R16 ;  /* 0x0000000031107223 */ /* 0x040fe20000000010 */
[----:B------:R-:W-:Y:S02]  /*7000*/  HADD2.F32 R0, -RZ, R73.H1_H1 ;  /* 0x30000049ff007230 */ /* 0x000fe40000004100 */
[C---:B------:R-:W-:Y:S01]  /*7010*/  FFMA R17, R49.reuse, R3, R17 ;  /* 0x0000000331117223 */ /* 0x040fe20000000011 */
[----:B------:R1:W-:Y:S01]  /*7020*/  STS.128 [R108+0x2000], R52 ;  /* 0x002000346c007388 */ /* 0x0003e20000000c00 */
[C---:B------:R-:W-:Y:S01]  /*7030*/  FFMA R22, R49.reuse, R4, R22 ;  /* 0x0000000431167223 */ /* 0x040fe20000000016 */
        /* <DEDUP_REMOVED lines=10> */
[----:B------:R-:W-:Y:S01]  /*70e0*/  HADD2.F32 R4, -RZ, R76.H1_H1 ;  /* 0x3000004cff047230 */ /* 0x000fe20000004100 */
[----:B------:R-:W-:Y:S01]  /*70f0*/  F2FP.RELU.F16.F32.PACK_AB R9, R15, R14 ;  /* 0x0000000e0f09723e */ /* 0x000fe200000008ff */
[----:B------:R-:W-:Y:S01]  /*7100*/  HADD2.F32 R6, -RZ, R79.H1_H1 ;  /* 0x3000004fff067230 */ /* 0x000fe20000004100 */
[----:B------:R-:W-:Y:S01]  /*7110*/  F2FP.RELU.F16.F32.PACK_AB R10, R13, R12 ;  /* 0x0000000c0d0a723e */ /* 0x000fe200000008ff */
[----:B------:R-:W-:Y:S01]  /*7120*/  FFMA R27, R49, R0, R27 ;  /* 0x00000000311b7223 */ /* 0x000fe2000000001b */
[----:B------:R-:W-:Y:S01]  /*7130*/  F2FP.RELU.F16.F32.PACK_AB R11, R19, R18 ;  /* 0x00000012130b723e */ /* 0x000fe200000008ff */
[C---:B------:R-:W-:Y:S01]  /*7140*/  FFMA R24, R49.reuse, R3, R24 ;  /* 0x0000000331187223 */ /* 0x040fe20000000018 */
[----:B------:R-:W-:Y:S02]  /*7150*/  HADD2.F32 R0, -RZ, R77.H1_H1 ;  /* 0x3000004dff007230 */ /* 0x000fe40000004100 */
[C---:B------:R-:W-:Y:S01]  /*7160*/  FFMA R25, R49.reuse, R4, R25 ;  /* 0x0000000431197223 */ /* 0x040fe20000000019 */
[--C-:B------:R-:W-:Y:S01]  /*7170*/  HADD2.F32 R3, -RZ, R78.reuse.H0_H0 ;  /* 0x2000004eff037230 */ /* 0x100fe20000004100 */
[----:B------:R1:W-:Y:S01]  /*7180*/  STS.128 [R106+0x2010], R8 ;  /* 0x002010086a007388 */ /* 0x0003e20000000c00 */
[----:B------:R-:W-:Y:S01]  /*7190*/  FFMA R30, R49, R5, R30 ;  /* 0x00000005311e7223 */ /* 0x000fe2000000001e */
[----:B------:R-:W-:Y:S01]  /*71a0*/  HADD2.F32 R4, -RZ, R78.H1_H1 ;  /* 0x3000004eff047230 */ /* 0x000fe20000004100 */
[----:B------:R-:W-:Y:S01]  /*71b0*/  F2FP.RELU.F16.F32.PACK_AB R16, R17, R16 ;  /* 0x000000101110723e */ /* 0x000fe200000008ff */
[----:B------:R-:W-:Y:S02]  /*71c0*/  HADD2.F32 R5, -RZ, R79.H0_H0 ;  /* 0x2000004fff057230 */ /* 0x000fe40000004100 */
[----:B------:R-:W-:Y:S01]  /*71d0*/  FFMA R31, R49, R0, R31 ;  /* 0x00000000311f7223 */ /* 0x000fe2000000001f */
[----:B------:R-:W-:Y:S01]  /*71e0*/  F2FP.RELU.F16.F32.PACK_AB R17, R23, R22 ;  /* 0x000000161711723e */ /* 0x000fe200000008ff */
[----:B------:R-:W-:Y:S01]  /*71f0*/  FFMA R28, R49, R3, R28 ;  /* 0x00000003311c7223 */ /* 0x000fe2000000001c */
[----:B------:R-:W-:Y:S01]  /*7200*/  F2FP.RELU.F16.F32.PACK_AB R18, R21, R20 ;  /* 0x000000141512723e */ /* 0x000fe200000008ff */
[----:B------:R-:W-:Y:S01]  /*7210*/  FFMA R29, R49, R4, R29 ;  /* 0x00000004311d7223 */ /* 0x000fe2000000001d */
[----:B------:R-:W-:Y:S01]  /*7220*/  F2FP.RELU.F16.F32.PACK_AB R19, R27, R26 ;  /* 0x0000001a1b13723e */ /* 0x000fe200000008ff */
[C---:B------:R-:W-:Y:S01]  /*7230*/  FFMA R34, R49.reuse, R5, R34 ;  /* 0x0000000531227223 */ /* 0x040fe20000000022 */
[----:B------:R-:W-:Y:S01]  /*7240*/  FFMA R35, R49, R6, R35 ;  /* 0x0000000631237223 */ /* 0x000fe20000000023 */
[----:B------:R-:W-:Y:S02]  /*7250*/  F2FP.RELU.F16.F32.PACK_AB R24, R25, R24 ;  /* 0x000000181918723e */ /* 0x000fe400000008ff */
[----:B------:R1:W-:Y:S01]  /*7260*/  STS.128 [R105+0x2020], R16 ;  /* 0x0020201069007388 */ /* 0x0003e20000000c00 */
[----:B------:R-:W-:Y:S02]  /*7270*/  F2FP.RELU.F16.F32.PACK_AB R25, R31, R30 ;  /* 0x0000001e1f19723e */ /* 0x000fe400000008ff */
[----:B------:R-:W-:Y:S02]  /*7280*/  F2FP.RELU.F16.F32.PACK_AB R26, R29, R28 ;  /* 0x0000001c1d1a723e */ /* 0x000fe400000008ff */
[----:B------:R-:W-:Y:S02]  /*7290*/  F2FP.RELU.F16.F32.PACK_AB R27, R35, R34 ;  /* 0x00000022231b723e */ /* 0x000fe400000008ff */
[----:B------:R-:W-:Y:S02]  /*72a0*/  LEA R0, R61, UR41, 0x3 ;  /* 0x000000293d007c11 */ /* 0x000fe4000f8e18ff */
[----:B------:R-:W-:Y:S01]  /*72b0*/  @!P6 SHF.L.U32 R3, R104, 0x1f, RZ ;  /* 0x0000001f6803e819 */ /* 0x000fe200000006ff */
        /* <DEDUP_REMOVED lines=9> */
[----:B------:R-:W-:Y:S02]  /*7350*/  UIADD3 UR8, UP0, UPT, UR52, 0x680, URZ ;  /* 0x0000068034087890 */ /* 0x000fe4000ff1e0ff */
[----:B------:R-:W-:Y:S02]  /*7360*/  UIADD3 UR5, UPT, UPT, UR37, 0x20, URZ ;  /* 0x0000002025057890 */ /* 0x000fe4000fffe0ff */
[----:B------:R-:W-:Y:S02]  /*7370*/  UIADD3 UR4, UPT, UPT, UR41, 0x2200, URZ ;  /* 0x0000220029047890 */ /* 0x000fe4000fffe0ff */
[----:B------:R-:W-:Y:S01]  /*7380*/  UIADD3.X UR9, UPT, UPT, URZ, UR53, URZ, UP0, !UPT ;  /* 0x00000035ff097290 */ /* 0x000fe200087fe4ff */
[----:B------:R-:W-:Y:S01]  /*7390*/  UMOV UR6, UR38 ;  /* 0x0000002600067c82 */ /* 0x000fe20008000000 */
[----:B------:R-:W-:Y:S07]  /*73a0*/  UMOV UR7, UR44 ;  /* 0x0000002c00077c82 */ /* 0x000fee0008000000 */
[----:B------:R2:W-:Y:S01]  /*73b0*/  UTMASTG.3D [UR4], [UR8] ;  /* 0x00000004080073b5 */ /* 0x0005e20008010000 */
[----:B------:R0:W-:Y:S01]  /*73c0*/  UTMACMDFLUSH ;  /* 0x00000000000079b7 */ /* 0x0001e20000000000 */
[----:B--2---:R-:W-:Y:S04]  /*73d0*/  DEPBAR.LE SB0, 0x1 ;  /* 0x000080400000791a */ /* 0x004fe80000000000 */
.L_x_112:
[----:B------:R-:W-:Y:S05]  /*73e0*/  BSYNC.RECONVERGENT B0 ;  /* 0x0000000000007941 */ /* 0x000fea0003800200 */
.L_x_111:
[----:B------:R-:W-:Y:S01]  /*73f0*/  BAR.SYNC.DEFER_BLOCKING 0x1, 0x80 ;  /* 0x0042000000007b1d */ /* 0x000fe20000010000 */
[----:B------:R-:W-:Y:S04]  /*7400*/  UIADD3 UR36, UPT, UPT, UR51, 0x1, URZ ;  /* 0x0000000133247890 */ /* 0x000fe8000fffe0ff */
[----:B------:R-:W-:Y:S04]  /*7410*/  UISETP.NE.AND UP0, UPT, UR36, 0x4, UPT ;  /* 0x000000042400788c */ /* 0x000fe8000bf05270 */
[----:B------:R-:W-:Y:S01]  /*7420*/  USEL UR36, UR36, URZ, UP0 ;  /* 0x000000ff24247287 */ /* 0x000fe20008000000 */
[----:B------:R2:W-:Y:S01]  /*7430*/  @!P6 SYNCS.ARRIVE.TRANS64.RED.A1T0 RZ, [R48+URZ], RZ ;  /* 0x000000ff30ffe9a7 */ /* 0x0005e200081004ff */
[----:B------:R-:W-:Y:S01]  /*7440*/  BSSY B1, `(.L_x_113) ;  /* 0x0000017000017945 */ /* 0x000fe20003800000 */
[----:B------:R-:W3:Y:S02]  /*7450*/  @!P6 SYNCS.PHASECHK.TRANS64.TRYWAIT P0, [R0+URZ+0x60], R3 ;  /* 0x000060030000e5a7 */ /* 0x000ee400080011ff */
[----:B---3--:R-:W-:Y:S01]  /*7460*/  @!P6 SEL R62, RZ, 0x1, !P0 ;  /* 0x00000001ff3ee807 */ /* 0x008fe20004000000 */
[----:B--2---:R-:W-:Y:S06]  /*7470*/  @P6 BRA `(.L_x_114) ;  /* 0x00000000004c6947 */ /* 0x004fec0003800000 */
        /* <DEDUP_REMOVED lines=9> */
[----:B------:R-:W-:Y:S04]  /*7510*/  SHF.L.U32 R7, R104, 0x1f, RZ ;  /* 0x0000001f68077819 */ /* 0x000fe800000006ff */
[----:B------:R-:W2:Y:S02]  /*7520*/  SYNCS.PHASECHK.TRANS64.TRYWAIT P0, [R0+URZ+0x60], R7 ;  /* 0x00006007000075a7 */ /* 0x000ea400080011ff */
[----:B--2---:R-:W-:Y:S05]  /*7530*/  @!P0 BRA `(.L_x_117) ;  /* 0x00000024009c8947 */ /* 0x004fea0003800000 */
.L_x_116:
[----:B------:R-:W-:Y:S05]  /*7540*/  BSYNC B0 ;  /* 0x0000000000007941 */ /* 0x000fea0003800000 */
.L_x_115:
[----:B------:R-:W-:Y:S02]  /*7550*/  ISETP.NE.AND P0, PT, R63, RZ, PT ;  /* 0x000000ff3f00720c */ /* 0x000fe40003f05270 */
[----:B------:R-:W-:Y:S11]  /*7560*/  IADD3 R61, PT, PT, R61, 0x1, RZ ;  /* 0x000000013d3d7810 */ /* 0x000ff60007ffe0ff */
[----:B------:R3:W1:Y:S04]  /*7570*/  @P0 LDS.128 R56, [R6] ;  /* 0x0000000006380984 */ /* 0x0006680000000c00 */
[----:B------:R3:W1:Y:S04]  /*7580*/  @P0 LDS.128 R64, [R5+0x10] ;  /* 0x0000100005400984 */ /* 0x0006680000000c00 */
[----:B------:R3:W1:Y:S04]  /*7590*/  @P0 LDS.128 R72, [R4+0x20] ;  /* 0x0000200004480984 */ /* 0x0006680000000c00 */
[----:B------:R3:W1:Y:S02]  /*75a0*/  @P0 LDS.128 R76, [R3+0x30] ;  /* 0x00003000034c0984 */ /* 0x0006640000000c00 */
.L_x_114:
[----:B------:R-:W-:Y:S05]  /*75b0*/  BSYNC B1 ;  /* 0x0000000000017941 */ /* 0x000fea0003800000 */
.L_x_113:
        /* <DEDUP_REMOVED lines=21> */
.L_x_118:
        /* <DEDUP_REMOVED lines=146> */
.L_x_120:
[----:B------:R-:W-:Y:S05]  /*8030*/  BSYNC.RECONVERGENT B0 ;  /* 0x0000000000007941 */ /* 0x000fea0003800200 */
.L_x_119:
        /* <DEDUP_REMOVED lines=21> */
.L_x_124:
[----:B------:R-:W-:Y:S05]  /*8190*/  BSYNC B0 ;  /* 0x0000000000007941 */ /* 0x000fea0003800000 */
.L_x_123:
[----:B------:R-:W-:Y:S11]  /*81a0*/  ISETP.NE.AND P0, PT, R63, RZ, PT ;  /* 0x000000ff3f00720c */ /* 0x000ff60003f05270 */
[----:B------:R-:W-:Y:S02]  /*81b0*/  @!UPT UIADD3 URZ, UPT, UPT, URZ, URZ, URZ ;  /* 0x000000fffffff290 */ /* 0x000fe4000fffe0ff */
[----:B------:R3:W1:Y:S04]  /*81c0*/  @P0 LDS.128 R56, [R5] ;  /* 0x0000000005380984 */ /* 0x0006680000000c00 */
[----:B------:R3:W1:Y:S04]  /*81d0*/  @P0 LDS.128 R64, [R4+0x10] ;  /* 0x0000100004400984 */ /* 0x0006680000000c00 */
[----:B------:R3:W1:Y:S04]  /*81e0*/  @P0 LDS.128 R72, [R3+0x20] ;  /* 0x0000200003480984 */ /* 0x0006680000000c00 */
[----:B------:R3:W1:Y:S02]  /*81f0*/  @P0 LDS.128 R76, [R61+0x30] ;  /* 0x000030003d4c0984 */ /* 0x0006640000000c00 */
.L_x_122:
[----:B------:R-:W-:Y:S05]  /*8200*/  BSYNC B1 ;  /* 0x0000000000017941 */ /* 0x000fea0003800000 */
.L_x_121:
        /* <DEDUP_REMOVED lines=21> */
.L_x_126:
[----:B------:R-:W-:Y:S01]  /*8360*/  ISETP.NE.AND P0, PT, R110, RZ, PT ;  /* 0x000000ff6e00720c */ /* 0x000fe20003f05270 */
[----:B------:R-:W-:Y:S05]  /*8370*/  WARPSYNC.ALL ;  /* 0x0000000000007948 */ /* 0x000fea0003800000 */
[----:B------:R-:W-:Y:S01]  /*8380*/  R2UR UR4, R51 ;  /* 0x00000000330472ca */ /* 0x000fe200000e0000 */
[--C-:B-1----:R-:W-:Y:S01]  /*8390*/  HADD2.F32 R48, -RZ, R56.reuse.H0_H0 ;  /* 0x20000038ff307230 */ /* 0x102fe20000004100 */
[----:B------:R-:W-:Y:S01]  /*83a0*/  R2UR UR5, R60 ;  /* 0x000000003c0572ca */ /* 0x000fe200000e0000 */
[----:B------:R-:W-:Y:S01]  /*83b0*/  HADD2.F32 R50, -RZ, R56.H1_H1 ;  /* 0x30000038ff327230 */ /* 0x000fe20000004100 */
[----:B------:R-:W-:Y:S01]  /*83c0*/  BSSY.RECONVERGENT B0, `(.L_x_127) ;  /* 0x0000089000007945 */ /* 0x000fe20003800200 */
[--C-:B------:R-:W-:Y:S02]  /*83d0*/  HADD2.F32 R51, -RZ, R57.reuse.H0_H0 ;  /* 0x20000039ff337230 */ /* 0x100fe40000004100 */
[----:B------:R-:W-:Y:S02]  /*83e0*/  HADD2.F32 R52, -RZ, R57.H1_H1 ;  /* 0x30000039ff347230 */ /* 0x000fe40000004100 */
[--C-:B------:R-:W-:Y:S02]  /*83f0*/  HADD2.F32 R53, -RZ, R58.reuse.H0_H0 ;  /* 0x2000003aff357230 */ /* 0x100fe40000004100 */
[----:B------:R-:W-:Y:S02]  /*8400*/  HADD2.F32 R54, -RZ, R58.H1_H1 ;  /* 0x3000003aff367230 */ /* 0x000fe40000004100 */
[----:B---3--:R-:W1:Y:S01]  /*8410*/  LDTM.x32 R4, tmem[UR4+0x60] ;  /* 0x00006004000479ee */ /* 0x008e6200082c0000 */
[----:B------:R-:W-:Y:S01]  /*8420*/  NOP ;  /* 0x0000000000007918 */ /* 0x000fe20000000000 */
[----:B------:R-:W-:Y:S01]  /*8430*/  UIADD3 UR5, UPT, UPT, UR5, 0xf0, URZ ;  /* 0x000000f005057890 */ /* 0x000fe2000fffe0ff */
[--C-:B------:R-:W-:Y:S02]  /*8440*/  HADD2.F32 R55, -RZ, R59.reuse.H0_H0 ;  /* 0x2000003bff377230 */ /* 0x100fe40000004100 */
[----:B------:R-:W-:Y:S01]  /*8450*/  HADD2.F32 R56, -RZ, R59.H1_H1 ;  /* 0x3000003bff387230 */ /* 0x000fe20000004100 */
[----:B------:R-:W-:Y:S01]  /*8460*/  UPRMT UR5, UR45, 0x654, UR5 ;  /* 0x000006542d057896 */ /* 0x000fe20008000005 */
[--C-:B------:R-:W-:Y:S02]  /*8470*/  HADD2.F32 R57, -RZ, R64.reuse.H0_H0 ;  /* 0x20000040ff397230 */ /* 0x100fe40000004100 */
[----:B------:R-:W-:Y:S02]  /*8480*/  HADD2.F32 R58, -RZ, R64.H1_H1 ;  /* 0x30000040ff3a7230 */ /* 0x000fe40000004100 */
[--C-:B------:R-:W-:Y:S02]  /*8490*/  HADD2.F32 R59, -RZ, R65.reuse.H0_H0 ;  /* 0x20000041ff3b7230 */ /* 0x100fe40000004100 */
[----:B------:R-:W-:Y:S02]  /*84a0*/  HADD2.F32 R60, -RZ, R65.H1_H1 ;  /* 0x30000041ff3c7230 */ /* 0x000fe40000004100 */
[----:B-1----:R-:W-:Y:S01]  /*84b0*/  SYNCS.ARRIVE.TRANS64.RED.A1T0 RZ, [UR5], RZ ;  /* 0x000000ffffff79a7 */ /* 0x002fe20008100405 */
[--C-:B------:R-:W-:Y:S02]  /*84c0*/  HADD2.F32 R61, -RZ, R66.reuse.H0_H0 ;  /* 0x20000042ff3d7230 */ /* 0x100fe40000004100 */
[----:B------:R-:W-:Y:S02]  /*84d0*/  HADD2.F32 R62, -RZ, R66.H1_H1 ;  /* 0x30000042ff3e7230 */ /* 0x000fe40000004100 */
[--C-:B------:R-:W-:Y:S02]  /*84e0*/  HADD2.F32 R63, -RZ, R67.reuse.H0_H0 ;  /* 0x20000043ff3f7230 */ /* 0x100fe40000004100 */
[----:B------:R-:W-:Y:S02]  /*84f0*/  HADD2.F32 R64, -RZ, R67.H1_H1 ;  /* 0x30000043ff407230 */ /* 0x000fe40000004100 */
        /* <DEDUP_REMOVED lines=31> */
[----:B------:R-:W-:Y:S01]  /*86f0*/  FFMA R2, R47, R35, R2 ;  /* 0x000000232f027223 */ /* 0x000fe20000000002 */
[C---:B------:R-:W-:Y:S01]  /*8700*/  FFMA R0, R49.reuse, R48, R0 ;  /* 0x0000003031007223 */ /* 0x040fe20000000000 */
        /* <DEDUP_REMOVED lines=10> */
[--C-:B------:R-:W-:Y:S02]  /*87b0*/  HADD2.F32 R32, -RZ, R76.reuse.H0_H0 ;  /* 0x2000004cff207230 */ /* 0x100fe40000004100 */
[----:B------:R-:W-:Y:S01]  /*87c0*/  FFMA R15, R49, R60, R15 ;  /* 0x0000003c310f7223 */ /* 0x000fe2000000000f */
[----:B------:R-:W-:Y:S01]  /*87d0*/  HADD2.F32 R33, -RZ, R76.H1_H1 ;  /* 0x3000004cff217230 */ /* 0x000fe20000004100 */
[----:B------:R-:W-:Y:S01]  /*87e0*/  F2FP.RELU.F16.F32.PACK_AB R76, R3, R0 ;  /* 0x00000000034c723e */ /* 0x000fe200000008ff */
        /* <DEDUP_REMOVED lines=16> */
[----:B------:R1:W-:Y:S01]  /*88f0*/  STS.128 [R108+0x6000], R76 ;  /* 0x0060004c6c007388 */ /* 0x0003e20000000c00 */
        /* <DEDUP_REMOVED lines=8> */
[--C-:B------:R-:W-:Y:S01]  /*8980*/  HADD2.F32 R71, -RZ, R75.reuse.H0_H0 ;  /* 0x2000004bff477230 */ /* 0x100fe20000004100 */
[----:B------:R-:W-:Y:S01]  /*8990*/  F2FP.RELU.F16.F32.PACK_AB R9, R15, R14 ;  /* 0x0000000e0f09723e */ /* 0x000fe200000008ff */
[----:B------:R-:W-:Y:S01]  /*89a0*/  HADD2.F32 R72, -RZ, R75.H1_H1 ;  /* 0x3000004bff487230 */ /* 0x000fe20000004100 */
[----:B------:R-:W-:Y:S01]  /*89b0*/  F2FP.RELU.F16.F32.PACK_AB R10, R13, R12 ;  /* 0x0000000c0d0a723e */ /* 0x000fe200000008ff */
[----:B------:R-:W-:Y:S01]  /*89c0*/  FFMA R20, R49, R69, R20 ;  /* 0x0000004531147223 */ /* 0x000fe20000000014 */
[----:B------:R-:W-:Y:S01]  /*89d0*/  F2FP.RELU.F16.F32.PACK_AB R11, R19, R18 ;  /* 0x00000012130b723e */ /* 0x000fe200000008ff */
[C---:B------:R-:W-:Y:S01]  /*89e0*/  FFMA R21, R49.reuse, R70, R21 ;  /* 0x0000004631157223 */ /* 0x040fe20000000015 */
[C---:B------:R-:W-:Y:S01]  /*89f0*/  FFMA R26, R49.reuse, R71, R26 ;  /* 0x00000047311a7223 */ /* 0x040fe2000000001a */
[C---:B------:R-:W-:Y:S01]  /*8a00*/  FFMA R27, R49.reuse, R72, R27 ;  /* 0x00000048311b7223 */ /* 0x040fe2000000001b */
[C---:B------:R-:W-:Y:S01]  /*8a10*/  FFMA R24, R49.reuse, R32, R24 ;  /* 0x0000002031187223 */ /* 0x040fe20000000018 */
[----:B------:R1:W-:Y:S01]  /*8a20*/  STS.128 [R106+0x6010], R8 ;  /* 0x006010086a007388 */ /* 0x0003e20000000c00 */
[C---:B------:R-:W-:Y:S01]  /*8a30*/  FFMA R25, R49.reuse, R33, R25 ;  /* 0x0000002131197223 */ /* 0x040fe20000000019 */
[----:B------:R-:W-:Y:S01]  /*8a40*/  FFMA R30, R49, R35, R30 ;  /* 0x00000023311e7223 */ /* 0x000fe2000000001e */
[----:B------:R-:W-:Y:S01]  /*8a50*/  F2FP.RELU.F16.F32.PACK_AB R16, R17, R16 ;  /* 0x000000101110723e */ /* 0x000fe200000008ff */
        /* <DEDUP_REMOVED lines=31> */
.L_x_128:
[----:B------:R-:W-:Y:S05]  /*8c50*/  BSYNC.RECONVERGENT B0 ;  /* 0x0000000000007941 */ /* 0x000fea0003800200 */
.L_x_127:
[----:B------:R-:W-:Y:S01]  /*8c60*/  BAR.SYNC.DEFER_BLOCKING 0x1, 0x80 ;  /* 0x0042000000007b1d */ /* 0x000fe20000010000 */
[----:B------:R-:W-:Y:S01]  /*8c70*/  UISETP.NE.AND UP0, UPT, UR50, -0x4, UPT ;  /* 0xfffffffc3200788c */ /* 0x000fe2000bf05270 */
[----:B------:R-:W-:Y:S08]  /*8c80*/  IADD3 R80, PT, PT, R80, 0x1, RZ ;  /* 0x0000000150507810 */ /* 0x000ff00007ffe0ff */
[----:B------:R-:W-:Y:S05]  /*8c90*/  BRA.U !UP0, `(.L_x_129) ;  /* 0x0000000108287547 */ /* 0x000fea000b800000 */
[----:B------:R-:W-:Y:S01]  /*8ca0*/  ISETP.NE.AND P0, PT, R113, RZ, PT ;  /* 0x000000ff7100720c */ /* 0x000fe20003f05270 */
[----:B------:R-:W-:Y:S01]  /*8cb0*/  IMAD.U32 R2, RZ, RZ, UR51 ;  /* 0x00000033ff027e24 */ /* 0x000fe2000f8e00ff */
[----:B------:R-:W-:Y:S01]  /*8cc0*/  UIADD3 UR51, UPT, UPT, UR51, 0x1, URZ ;  /* 0x0000000133337890 */ /* 0x000fe2000fffe0ff */
[----:B------:R-:W-:Y:S03]  /*8cd0*/  IMAD.U32 R0, RZ, RZ, UR45 ;  /* 0x0000002dff007e24 */ /* 0x000fe6000f8e00ff */
[----:B------:R-:W-:Y:S04]  /*8ce0*/  UISETP.NE.AND UP0, UPT, UR51, 0x4, UPT ;  /* 0x000000043300788c */ /* 0x000fe8000bf05270 */
[----:B------:R-:W-:Y:S03]  /*8cf0*/  USEL UR51, UR51, URZ, UP0 ;  /* 0x000000ff33337287 */ /* 0x000fe60008000000 */
[----:B------:R-:W-:Y:S05]  /*8d00*/  @!P0 LEA R2, R2, UR41, 0x3 ;  /* 0x0000002902028c11 */ /* 0x000fea000f8e18ff */
[----:B------:R-:W-:Y:S05]  /*8d10*/  @!P0 VIADD R2, R2, 0x80 ;  /* 0x0000008002028836 */ /* 0x000fea0000000000 */
[----:B------:R-:W-:Y:S04]  /*8d20*/  @!P0 PRMT R0, R0, 0x654, R2 ;  /* 0x0000065400008816 */ /* 0x000fe80000000002 */
[----:B------:R2:W-:Y:S03]  /*8d30*/  @!P0 SYNCS.ARRIVE.TRANS64.RED.A1T0 RZ, [R0+URZ], RZ ;  /* 0x000000ff00ff89a7 */ /* 0x0005e600081004ff */
.L_x_129:
[----:B------:R-:W-:Y:S01]  /*8d40*/  ISETP.NE.AND P2, PT, R111, RZ, PT ;  /* 0x000000ff6f00720c */ /* 0x000fe20003f45270 */
[----:B------:R-:W-:Y:S01]  /*8d50*/  UIADD3 UR50, UPT, UPT, UR50, 0x4, URZ ;  /* 0x0000000432327890 */ /* 0x000fe2000fffe0ff */
[----:B------:R-:W-:Y:S01]  /*8d60*/  ISETP.NE.AND P0, PT, R112, 0x2, PT ;  /* 0x000000027000780c */ /* 0x000fe20003f05270 */
[----:B------:R-:W-:Y:S01]  /*8d70*/  IMAD.IADD R14, R45, 0x1, R92 ;  /* 0x000000012d0e7824 */ /* 0x000fe200078e025c */
[----:B------:R-:W-:Y:S01]  /*8d80*/  ISETP.NE.AND P1, PT, R80, 0x4, PT ;  /* 0x000000045000780c */ /* 0x000fe20003f25270 */
[----:B------:R-:W-:Y:S01]  /*8d90*/  IMAD.IADD R15, R46, 0x1, R93 ;  /* 0x000000012e0f7824 */ /* 0x000fe200078e025d */
[----:B------:R-:W-:Y:S02]  /*8da0*/  SEL R2, RZ, 0x1, P0 ;  /* 0x00000001ff027807 */ /* 0x000fe40000000000 */
[----:B--2---:R-:W-:Y:S02]  /*8db0*/  SEL R0, RZ, 0x1, P1 ;  /* 0x00000001ff007807 */ /* 0x004fe40000800000 */
[----:B------:R-:W-:Y:S02]  /*8dc0*/  LOP3.LUT R102, R102, R2, RZ, 0x3c, !PT ;  /* 0x0000000266667212 */ /* 0x000fe400078e3cff */
[----:B------:R-:W-:Y:S02]  /*8dd0*/  LOP3.LUT R103, R103, R0, RZ, 0x3c, !PT ;  /* 0x0000000067677212 */ /* 0x000fe400078e3cff */
[----:B------:R-:W-:Y:S02]  /*8de0*/  @P2 R2UR UR44, R101 ;  /* 0x00000000652c22ca */ /* 0x000fe400000e0000 */
[----:B------:R-:W-:Y:S02]  /*8df0*/  SEL R112, R112, RZ, P0 ;  /* 0x000000ff70707207 */ /* 0x000fe40000000000 */
[----:B------:R-:W-:Y:S01]  /*8e00*/  SEL R80, R80, RZ, P1 ;  /* 0x000000ff50507207 */ /* 0x000fe20000800000 */
[----:B------:R-:W-:Y:S10]  /*8e10*/  @P2 BRA `(.L_x_130) ;  /* 0xffffffbc00e42947 */ /* 0x000ff4000383ffff */
[----:B------:R-:W2:Y:S01]  /*8e20*/  LDCU.64 UR6, c[0x0][0x888] ;  /* 0x00011100ff0677ac */ /* 0x000ea20008000a00 */
[----:B------:R-:W3:Y:S01]  /*8e30*/  LDCU.64 UR4, c[0x0][0x890] ;  /* 0x00011200ff0477ac */ /* 0x000ee20008000a00 */
[----:B--2---:R-:W-:Y:S02]  /*8e40*/  ISETP.NE.U32.AND P2, PT, RZ, UR6, PT ;  /* 0x00000006ff007c0c */ /* 0x004fe4000bf45070 */
[----:B---3--:R-:W-:Y:S02]  /*8e50*/  ISETP.NE.U32.AND P1, PT, RZ, UR4, PT ;  /* 0x00000004ff007c0c */ /* 0x008fe4000bf25070 */
[----:B------:R-:W-:Y:S02]  /*8e60*/  ISETP.NE.AND.EX P2, PT, RZ, UR7, PT, P2 ;  /* 0x00000007ff007c0c */ /* 0x000fe4000bf45320 */
[----:B------:R-:W-:-:S13]  /*8e70*/  ISETP.NE.AND.EX P0, PT, RZ, UR5, PT, P1 ;  /* 0x00000005ff007c0c */ /* 0x000fda000bf05310 */
[----:B------:R-:W-:Y:S05]  /*8e80*/  @P2 BRA P0, `(.L_x_131) ;  /* 0x00000000003c2947 */ /* 0x000fea0000000000 */
[----:B------:R-:W-:-:S13]  /*8e90*/  ISETP.NE.AND.EX P1, PT, RZ, UR5, PT, P1 ;  /* 0x00000005ff007c0c */ /* 0x000fda000bf25310 */
[----:B------:R-:W-:Y:S05]  /*8ea0*/  @P1 BRA `(.L_x_132) ;  /* 0x00000000000c1947 */ /* 0x000fea0003800000 */
[----:B------:R-:W-:-:S13]  /*8eb0*/  FSETP.NEU.AND P0, PT, R49, RZ, PT ;  /* 0x000000ff3100720b */ /* 0x000fda0003f0d000 */
[----:B------:R-:W-:Y:S05]  /*8ec0*/  @!P0 EXIT ;  /* 0x000000000000894d */ /* 0x000fea0003800000 */
[----:B------:R-:W-:Y:S05]  /*8ed0*/  BRA `(.L_x_131) ;  /* 0x0000000000287947 */ /* 0x000fea0003800000 */
.L_x_132:
[----:B------:R-:W-:Y:S01]  /*8ee0*/  ISETP.NE.AND P0, PT, R114, RZ, PT ;  /* 0x000000ff7200720c */ /* 0x000fe20003f05270 */
[----:B------:R-:W-:-:S12]  /*8ef0*/  BSSY.RECONVERGENT B0, `(.L_x_131) ;  /* 0x0000008000007945 */ /* 0x000fd80003800200 */
[----:B------:R-:W-:Y:S05]  /*8f00*/  @P0 BRA `(.L_x_133) ;  /* 0x0000000000100947 */ /* 0x000fea0003800000 */
[----:B------:R-:W-:-:S04]  /*8f10*/  ISETP.NE.U32.AND P0, PT, RZ, UR6, PT ;  /* 0x00000006ff007c0c */ /* 0x000fc8000bf05070 */
[----:B------:R-:W-:-:S13]  /*8f20*/  ISETP.NE.AND.EX P0, PT, RZ, UR7, PT, P0 ;  /* 0x00000007ff007c0c */ /* 0x000fda000bf05300 */
[----:B------:R-:W-:Y:S05]  /*8f30*/  @!P0 EXIT ;  /* 0x000000000000894d */ /* 0x000fea0003800000 */
[----:B------:R-:W-:Y:S05]  /*8f40*/  BRA `(.L_x_134) ;  /* 0x0000000000087947 */ /* 0x000fea0003800000 */
.L_x_133:
[----:B------:R-:W-:-:S13]  /*8f50*/  FSETP.NEU.AND P0, PT, R49, RZ, PT ;  /* 0x000000ff3100720b */ /* 0x000fda0003f0d000 */
[----:B------:R-:W-:Y:S05]  /*8f60*/  @!P0 EXIT ;  /* 0x000000000000894d */ /* 0x000fea0003800000 */
.L_x_134:
[----:B------:R-:W-:Y:S05]  /*8f70*/  BSYNC.RECONVERGENT B0 ;  /* 0x0000000000007941 */ /* 0x000fea0003800200 */
.L_x_131:
[----:B------:R-:W-:Y:S01]  /*8f80*/  ULEA UR4, UR51, UR41, 0x3 ;  /* 0x0000002933047291 */ /* 0x000fe2000f8e18ff */
[----:B------:R-:W-:-:S04]  /*8f90*/  DEPBAR.LE SB0, 0x0 ;  /* 0x000080000000791a */ /* 0x000fc80000000000 */
[----:B------:R-:W-:-:S04]  /*8fa0*/  UIADD3 UR4, UPT, UPT, UR4, 0x80, URZ ;  /* 0x0000008004047890 */ /* 0x000fc8000fffe0ff */
[----:B------:R-:W-:-:S09]  /*8fb0*/  UPRMT UR4, UR45, 0x654, UR4 ;  /* 0x000006542d047896 */ /* 0x000fd20008000004 */
[----:B------:R-:W-:Y:S01]  /*8fc0*/  SYNCS.ARRIVE.TRANS64.RED.A1T0 RZ, [UR4], RZ ;  /* 0x000000ffffff79a7 */ /* 0x000fe20008100404 */
[----:B------:R-:W-:Y:S05]  /*8fd0*/  EXIT ;  /* 0x000000000000794d */ /* 0x000fea0003800000 */
.L_x_19:
[----:B----4-:R4:W1:Y:S02]  /*8fe0*/  SYNCS.PHASECHK.TRANS64.TRYWAIT P0, [R2+URZ+0x120], R3 ;  /* 0x00012003020075a7 */ /* 0x01086400080011ff */
[----:B-1----:R-:W-:Y:S05]  /*8ff0*/  @!P0 NANOSLEEP.SYNCS 0x989680 ;  /* 0x009896800000895d */ /* 0x002fea0003900000 */
[----:B------:R-:W1:Y:S02]  /*9000*/  @!P0 SYNCS.PHASECHK.TRANS64 P0, [R2+URZ+0x120], R3 ;  /* 0x00012003020085a7 */ /* 0x000e6400080010ff */
[----:B-1----:R-:W-:Y:S05]  /*9010*/  @!P0 BRA `(.L_x_19) ;  /* 0xfffffffc00f08947 */ /* 0x002fea000383ffff */
[----:B------:R-:W-:Y:S05]  /*9020*/  BRA `(.L_x_135) ;  /* 0xffffff8400687947 */ /* 0x000fea000383ffff */
.L_x_22:
[----:B-1----:R-:W-:-:S07]  /*9030*/  MOV R2, UR41 ;  /* 0x0000002900027c02 */ /* 0x002fce0008000f00 */
.L_x_136:
[----:B-1----:R1:W4:Y:S02]  /*9040*/  SYNCS.PHASECHK.TRANS64.TRYWAIT P0, [R2+URZ+0x30], R4 ;  /* 0x00003004020075a7 */ /* 0x00232400080011ff */
[----:B----4-:R-:W-:Y:S05]  /*9050*/  @!P0 NANOSLEEP.SYNCS 0x989680 ;  /* 0x009896800000895d */ /* 0x010fea0003900000 */
[----:B------:R-:W4:Y:S02]  /*9060*/  @!P0 SYNCS.PHASECHK.TRANS64 P0, [R2+URZ+0x30], R4 ;  /* 0x00003004020085a7 */ /* 0x000f2400080010ff */
[----:B----4-:R-:W-:Y:S05]  /*9070*/  @!P0 BRA `(.L_x_136) ;  /* 0xfffffffc00f08947 */ /* 0x010fea000383ffff */
[----:B------:R-:W-:Y:S05]  /*9080*/  BRA `(.L_x_21) ;  /* 0xffffff8400b87947 */ /* 0x000fea000383ffff */
.L_x_28:
[----:B-1----:R-:W-:-:S07]  /*9090*/  MOV R2, UR17 ;  /* 0x0000001100027c02 */ /* 0x002fce0008000f00 */
.L_x_137:
[----:B-1----:R1:W4:Y:S02]  /*90a0*/  SYNCS.PHASECHK.TRANS64.TRYWAIT P0, [R2+URZ+0x30], R4 ;  /* 0x00003004020075a7 */ /* 0x00232400080011ff */
[----:B----4-:R-:W-:Y:S05]  /*90b0*/  @!P0 NANOSLEEP.SYNCS 0x989680 ;  /* 0x009896800000895d */ /* 0x010fea0003900000 */
[----:B------:R-:W4:Y:S02]  /*90c0*/  @!P0 SYNCS.PHASECHK.TRANS64 P0, [R2+URZ+0x30], R4 ;  /* 0x00003004020085a7 */ /* 0x000f2400080010ff */
[----:B----4-:R-:W-:Y:S05]  /*90d0*/  @!P0 BRA `(.L_x_137) ;  /* 0xfffffffc00f08947 */ /* 0x010fea000383ffff */
[----:B------:R-:W-:Y:S05]  /*90e0*/  BRA `(.L_x_27) ;  /* 0xffffff8800607947 */ /* 0x000fea000383ffff */
.L_x_32:
[----:B-1----:R1:W4:Y:S02]  /*90f0*/  SYNCS.PHASECHK.TRANS64.TRYWAIT P0, [R2+URZ+0xb0], R3 ;  /* 0x0000b003020075a7 */ /* 0x00232400080011ff */
[----:B----4-:R-:W-:Y:S05]  /*9100*/  @!P0 NANOSLEEP.SYNCS 0x989680 ;  /* 0x009896800000895d */ /* 0x010fea0003900000 */
[----:B------:R-:W4:Y:S02]  /*9110*/  @!P0 SYNCS.PHASECHK.TRANS64 P0, [R2+URZ+0xb0], R3 ;  /* 0x0000b003020085a7 */ /* 0x000f2400080010ff */
[----:B----4-:R-:W-:Y:S05]  /*9120*/  @!P0 BRA `(.L_x_32) ;  /* 0xfffffffc00f08947 */ /* 0x010fea000383ffff */
[----:B------:R-:W-:Y:S05]  /*9130*/  BRA `(.L_x_138) ;  /* 0xffffff8800ec7947 */ /* 0x000fea000383ffff */
.L_x_36:
[----:B--2---:R-:W-:-:S07]  /*9140*/  MOV R0, UR5 ;  /* 0x0000000500007c02 */ /* 0x004fce0008000f00 */
.L_x_139:
[----:B-1----:R1:W2:Y:S02]  /*9150*/  SYNCS.PHASECHK.TRANS64.TRYWAIT P0, [R0+URZ], R2 ;  /* 0x00000002000075a7 */ /* 0x0022a400080011ff */
[----:B--2---:R-:W-:Y:S05]  /*9160*/  @!P0 NANOSLEEP.SYNCS 0x989680 ;  /* 0x009896800000895d */ /* 0x004fea0003900000 */
[----:B------:R-:W2:Y:S02]  /*9170*/  @!P0 SYNCS.PHASECHK.TRANS64 P0, [R0+URZ], R2 ;  /* 0x00000002000085a7 */ /* 0x000ea400080010ff */
[----:B--2---:R-:W-:Y:S05]  /*9180*/  @!P0 BRA `(.L_x_139) ;  /* 0xfffffffc00f08947 */ /* 0x004fea000383ffff */
[----:B------:R-:W-:Y:S05]  /*9190*/  BRA `(.L_x_140) ;  /* 0xffffff90005c7947 */ /* 0x000fea000383ffff */
.L_x_37:
[----:B--2---:R-:W-:-:S07]  /*91a0*/  MOV R0, UR5 ;  /* 0x0000000500007c02 */ /* 0x004fce0008000f00 */
.L_x_141:
[----:B-1----:R1:W2:Y:S02]  /*91b0*/  SYNCS.PHASECHK.TRANS64.TRYWAIT P0, [R0+URZ], R3 ;  /* 0x00000003000075a7 */ /* 0x0022a400080011ff */
[----:B--2---:R-:W-:Y:S05]  /*91c0*/  @!P0 NANOSLEEP.SYNCS 0x989680 ;  /* 0x009896800000895d */ /* 0x004fea0003900000 */
[----:B------:R-:W2:Y:S02]  /*91d0*/  @!P0 SYNCS.PHASECHK.TRANS64 P0, [R0+URZ], R3 ;  /* 0x00000003000085a7 */ /* 0x000ea400080010ff */
[----:B--2---:R-:W-:Y:S05]  /*91e0*/  @!P0 BRA `(.L_x_141) ;  /* 0xfffffffc00f08947 */ /* 0x004fea000383ffff */
[----:B------:R-:W-:Y:S05]  /*91f0*/  BRA `(.L_x_142) ;  /* 0xffffff9000687947 */ /* 0x000fea000383ffff */
.L_x_38:
[----:B--2---:R-:W-:-:S07]  /*9200*/  MOV R0, UR5 ;  /* 0x0000000500007c02 */ /* 0x004fce0008000f00 */
.L_x_143:
[----:B-1----:R1:W2:Y:S02]  /*9210*/  SYNCS.PHASECHK.TRANS64.TRYWAIT P0, [R0+URZ], R3 ;  /* 0x00000003000075a7 */ /* 0x0022a400080011ff */
[----:B--2---:R-:W-:Y:S05]  /*9220*/  @!P0 NANOSLEEP.SYNCS 0x989680 ;  /* 0x009896800000895d */ /* 0x004fea0003900000 */
[----:B------:R-:W2:Y:S02]  /*9230*/  @!P0 SYNCS.PHASECHK.TRANS64 P0, [R0+URZ], R3 ;  /* 0x00000003000085a7 */ /* 0x000ea400080010ff */
[----:B--2---:R-:W-:Y:S05]  /*9240*/  @!P0 BRA `(.L_x_143) ;  /* 0xfffffffc00f08947 */ /* 0x004fea000383ffff */
[----:B------:R-:W-:Y:S05]  /*9250*/  BRA `(.L_x_144) ;  /* 0xffffff9000747947 */ /* 0x000fea000383ffff */
.L_x_39:
[----:B--2---:R-:W-:-:S07]  /*9260*/  MOV R0, UR5 ;  /* 0x0000000500007c02 */ /* 0x004fce0008000f00 */
.L_x_145:
[----:B-1----:R1:W2:Y:S02]  /*9270*/  SYNCS.PHASECHK.TRANS64.TRYWAIT P0, [R0+URZ], R3 ;  /* 0x00000003000075a7 */ /* 0x0022a400080011ff */
[----:B--2---:R-:W-:Y:S05]  /*9280*/  @!P0 NANOSLEEP.SYNCS 0x989680 ;  /* 0x009896800000895d */ /* 0x004fea0003900000 */
[----:B------:R-:W2:Y:S02]  /*9290*/  @!P0 SYNCS.PHASECHK.TRANS64 P0, [R0+URZ], R3 ;  /* 0x00000003000085a7 */ /* 0x000ea400080010ff */
[----:B--2---:R-:W-:Y:S05]  /*92a0*/  @!P0 BRA `(.L_x_145) ;  /* 0xfffffffc00f08947 */ /* 0x004fea000383ffff */
[----:B------:R-:W-:Y:S05]  /*92b0*/  BRA `(.L_x_146) ;  /* 0xffffff9000807947 */ /* 0x000fea000383ffff */
.L_x_40:
[----:B--2---:R-:W-:-:S07]  /*92c0*/  MOV R0, UR5 ;  /* 0x0000000500007c02 */ /* 0x004fce0008000f00 */
.L_x_147:
[----:B-1----:R1:W2:Y:S02]  /*92d0*/  SYNCS.PHASECHK.TRANS64.TRYWAIT P0, [R0+URZ], R3 ;  /* 0x00000003000075a7 */ /* 0x0022a400080011ff */
[----:B--2---:R-:W-:Y:S05]  /*92e0*/  @!P0 NANOSLEEP.SYNCS 0x989680 ;  /* 0x009896800000895d */ /* 0x004fea0003900000 */
[----:B------:R-:W2:Y:S02]  /*92f0*/  @!P0 SYNCS.PHASECHK.TRANS64 P0, [R0+URZ], R3 ;  /* 0x00000003000085a7 */ /* 0x000ea400080010ff */
[----:B--2---:R-:W-:Y:S05]  /*9300*/  @!P0 BRA `(.L_x_147) ;  /* 0xfffffffc00f08947 */ /* 0x004fea000383ffff */
[----:B------:R-:W-:Y:S05]  /*9310*/  BRA `(.L_x_148) ;  /* 0xffffff90008c7947 */ /* 0x000fea000383ffff */
.L_x_43:
[----:B-1----:R1:W2:Y:S02]  /*9320*/  SYNCS.PHASECHK.TRANS64.TRYWAIT P0, [R0+URZ+0x110], R4 ;  /* 0x00011004000075a7 */ /* 0x0022a400080011ff */
[----:B--2---:R-:W-:Y:S05]  /*9330*/  @!P0 NANOSLEEP.SYNCS 0x989680 ;  /* 0x009896800000895d */ /* 0x004fea0003900000 */
[----:B------:R-:W2:Y:S02]  /*9340*/  @!P0 SYNCS.PHASECHK.TRANS64 P0, [R0+URZ+0x110], R4 ;  /* 0x00011004000085a7 */ /* 0x000ea400080010ff */
[----:B--2---:R-:W-:Y:S05]  /*9350*/  @!P0 BRA `(.L_x_43) ;  /* 0xfffffffc00f08947 */ /* 0x004fea000383ffff */
[----:B------:R-:W-:Y:S05]  /*9360*/  BRA `(.L_x_149) ;  /* 0xffffff9000e87947 */ /* 0x000fea000383ffff */
.L_x_44:
[----:B------:R-:W-:-:S07]  /*9370*/  MOV R0, UR5 ;  /* 0x0000000500007c02 */ /* 0x000fce0008000f00 */
.L_x_150:
[----:B-1----:R1:W2:Y:S02]  /*9380*/  SYNCS.PHASECHK.TRANS64.TRYWAIT P0, [R0+URZ+0xc0], R5 ;  /* 0x0000c005000075a7 */ /* 0x0022a400080011ff */
[----:B--2---:R-:W-:Y:S05]  /*9390*/  @!P0 NANOSLEEP.SYNCS 0x989680 ;  /* 0x009896800000895d */ /* 0x004fea0003900000 */
[----:B------:R-:W2:Y:S02]  /*93a0*/  @!P0 SYNCS.PHASECHK.TRANS64 P0, [R0+URZ+0xc0], R5 ;  /* 0x0000c005000085a7 */ /* 0x000ea400080010ff */
[----:B--2---:R-:W-:Y:S05]  /*93b0*/  @!P0 BRA `(.L_x_150) ;  /* 0xfffffffc00f08947 */ /* 0x004fea000383ffff */
[----:B------:R-:W-:Y:S05]  /*93c0*/  BRA `(.L_x_151) ;  /* 0xffffff9000f87947 */ /* 0x000fea000383ffff */
.L_x_45:
[----:B-1----:R1:W2:Y:S02]  /*93d0*/  SYNCS.PHASECHK.TRANS64.TRYWAIT P1, [R0+URZ+0xb0], R4 ;  /* 0x0000b004000075a7 */ /* 0x0022a400080211ff */
[----:B--2---:R-:W-:Y:S05]  /*93e0*/  @!P1 NANOSLEEP.SYNCS 0x989680 ;  /* 0x009896800000995d */ /* 0x004fea0003900000 */
[----:B------:R-:W2:Y:S02]  /*93f0*/  @!P1 SYNCS.PHASECHK.TRANS64 P1, [R0+URZ+0xb0], R4 ;  /* 0x0000b004000095a7 */ /* 0x000ea400080210ff */
[----:B--2---:R-:W-:Y:S05]  /*9400*/  @!P1 BRA `(.L_x_45) ;  /* 0xfffffffc00f09947 */ /* 0x004fea000383ffff */
[----:B------:R-:W-:Y:S05]  /*9410*/  BRA `(.L_x_152) ;  /* 0xffffff9400287947 */ /* 0x000fea000383ffff */
.L_x_48:
[----:B------:R-:W-:-:S07]  /*9420*/  MOV R0, UR5 ;  /* 0x0000000500007c02 */ /* 0x000fce0008000f00 */
.L_x_153:
[----:B-1----:R1:W2:Y:S02]  /*9430*/  SYNCS.PHASECHK.TRANS64.TRYWAIT P0, [R0+URZ+0xc0], R2 ;  /* 0x0000c002000075a7 */ /* 0x0022a400080011ff */
[----:B--2---:R-:W-:Y:S05]  /*9440*/  @!P0 NANOSLEEP.SYNCS 0x989680 ;  /* 0x009896800000895d */ /* 0x004fea0003900000 */
[----:B------:R-:W2:Y:S02]  /*9450*/  @!P0 SYNCS.PHASECHK.TRANS64 P0, [R0+URZ+0xc0], R2 ;  /* 0x0000c002000085a7 */ /* 0x000ea400080010ff */
[----:B--2---:R-:W-:Y:S05]  /*9460*/  @!P0 BRA `(.L_x_153) ;  /* 0xfffffffc00f08947 */ /* 0x004fea000383ffff */
[----:B------:R-:W-:Y:S05]  /*9470*/  BRA `(.L_x_47) ;  /* 0xffffff94007c7947 */ /* 0x000fea000383ffff */
.L_x_55:
[----:B-1----:R1:W2:Y:S02]  /*9480*/  SYNCS.PHASECHK.TRANS64.TRYWAIT P1, [R0+URZ+0xb0], R2 ;  /* 0x0000b002000075a7 */ /* 0x0022a400080211ff */
[----:B--2---:R-:W-:Y:S05]  /*9490*/  @!P1 NANOSLEEP.SYNCS 0x989680 ;  /* 0x009896800000995d */ /* 0x004fea0003900000 */
[----:B------:R-:W2:Y:S02]  /*94a0*/  @!P1 SYNCS.PHASECHK.TRANS64 P1, [R0+URZ+0xb0], R2 ;  /* 0x0000b002000095a7 */ /* 0x000ea400080210ff */
[----:B--2---:R-:W-:Y:S05]  /*94b0*/  @!P1 BRA `(.L_x_55) ;  /* 0xfffffffc00f09947 */ /* 0x004fea000383ffff */
[----:B------:R-:W-:Y:S05]  /*94c0*/  BRA `(.L_x_154) ;  /* 0xffffff9800ec7947 */ /* 0x000fea000383ffff */
.L_x_56:
[----:B------:R-:W-:-:S07]  /*94d0*/  MOV R2, UR7 ;  /* 0x0000000700027c02 */ /* 0x000fce0008000f00 */
.L_x_155:
[----:B-1----:R1:W2:Y:S02]  /*94e0*/  SYNCS.PHASECHK.TRANS64.TRYWAIT P0, [R2+URZ+0xf0], R0 ;  /* 0x0000f000020075a7 */ /* 0x0022a400080011ff */
[----:B--2---:R-:W-:Y:S05]  /*94f0*/  @!P0 NANOSLEEP.SYNCS 0x989680 ;  /* 0x009896800000895d */ /* 0x004fea0003900000 */
[----:B------:R-:W2:Y:S02]  /*9500*/  @!P0 SYNCS.PHASECHK.TRANS64 P0, [R2+URZ+0xf0], R0 ;  /* 0x0000f000020085a7 */ /* 0x000ea400080010ff */
[----:B--2---:R-:W-:Y:S05]  /*9510*/  @!P0 BRA `(.L_x_155) ;  /* 0xfffffffc00f08947 */ /* 0x004fea000383ffff */
[----:B------:R-:W-:Y:S05]  /*9520*/  BRA `(.L_x_156) ;  /* 0xffffff9c00247947 */ /* 0x000fea000383ffff */
.L_x_59:
[----:B------:R-:W-:Y:S07]  /*9530*/  MOV R0, UR6 ;  /* 0x0000000600007c02 */ /* 0x000fee0008000f00 */
.L_x_157:
[----:B-1----:R1:W2:Y:S02]  /*9540*/  SYNCS.PHASECHK.TRANS64.TRYWAIT P0, [R0+URZ], R2 ;  /* 0x00000002000075a7 */ /* 0x0022a400080011ff */
[----:B--2---:R-:W-:Y:S05]  /*9550*/  @!P0 NANOSLEEP.SYNCS 0x989680 ;  /* 0x009896800000895d */ /* 0x004fea0003900000 */
[----:B------:R-:W2:Y:S02]  /*9560*/  @!P0 SYNCS.PHASECHK.TRANS64 P0, [R0+URZ], R2 ;  /* 0x00000002000085a7 */ /* 0x000ea400080010ff */
[----:B--2---:R-:W-:Y:S05]  /*9570*/  @!P0 BRA `(.L_x_157) ;  /* 0xfffffffc00f08947 */ /* 0x004fea000383ffff */
[----:B------:R-:W-:Y:S05]  /*9580*/  BRA `(.L_x_58) ;  /* 0xffffff9c00407947 */ /* 0x000fea000383ffff */
.L_x_62:
[----:B------:R-:W-:-:S07]  /*9590*/  MOV R0, UR6 ;  /* 0x0000000600007c02 */ /* 0x000fce0008000f00 */
.L_x_158:
[----:B--2---:R2:W4:Y:S02]  /*95a0*/  SYNCS.PHASECHK.TRANS64.TRYWAIT P0, [R0+URZ], R2 ;  /* 0x00000002000075a7 */ /* 0x00452400080011ff */
[----:B----4-:R-:W-:Y:S05]  /*95b0*/  @!P0 NANOSLEEP.SYNCS 0x989680 ;  /* 0x009896800000895d */ /* 0x010fea0003900000 */
[----:B------:R-:W4:Y:S02]  /*95c0*/  @!P0 SYNCS.PHASECHK.TRANS64 P0, [R0+URZ], R2 ;  /* 0x00000002000085a7 */ /* 0x000f2400080010ff */
[----:B----4-:R-:W-:Y:S05]  /*95d0*/  @!P0 BRA `(.L_x_158) ;  /* 0xfffffffc00f08947 */ /* 0x010fea000383ffff */
[----:B------:R-:W-:Y:S05]  /*95e0*/  BRA `(.L_x_159) ;  /* 0xffffffa0001c7947 */ /* 0x000fea000383ffff */
.L_x_63:
[----:B------:R-:W-:-:S07]  /*95f0*/  MOV R0, UR6 ;  /* 0x0000000600007c02 */ /* 0x000fce0008000f00 */
.L_x_160:
[----:B-1----:R1:W2:Y:S02]  /*9600*/  SYNCS.PHASECHK.TRANS64.TRYWAIT P0, [R0+URZ], R3 ;  /* 0x00000003000075a7 */ /* 0x0022a400080011ff */
[----:B--2---:R-:W-:Y:S05]  /*9610*/  @!P0 NANOSLEEP.SYNCS 0x989680 ;  /* 0x009896800000895d */ /* 0x004fea0003900000 */
[----:B------:R-:W2:Y:S02]  /*9620*/  @!P0 SYNCS.PHASECHK.TRANS64 P0, [R0+URZ], R3 ;  /* 0x00000003000085a7 */ /* 0x000ea400080010ff */
[----:B--2---:R-:W-:Y:S05]  /*9630*/  @!P0 BRA `(.L_x_160) ;  /* 0xfffffffc00f08947 */ /* 0x004fea000383ffff */
[----:B------:R-:W-:Y:S05]  /*9640*/  BRA `(.L_x_161) ;  /* 0xffffffa000287947 */ /* 0x000fea000383ffff */
.L_x_64:
[----:B------:R-:W-:-:S07]  /*9650*/  MOV R0, UR6 ;  /* 0x0000000600007c02 */ /* 0x000fce0008000f00 */
.L_x_162:
[----:B-1----:R1:W2:Y:S02]  /*9660*/  SYNCS.PHASECHK.TRANS64.TRYWAIT P0, [R0+URZ], R3 ;  /* 0x00000003000075a7 */ /* 0x0022a400080011ff */
[----:B--2---:R-:W-:Y:S05]  /*9670*/  @!P0 NANOSLEEP.SYNCS 0x989680 ;  /* 0x009896800000895d */ /* 0x004fea0003900000 */
[----:B------:R-:W2:Y:S02]  /*9680*/  @!P0 SYNCS.PHASECHK.TRANS64 P0, [R0+URZ], R3 ;  /* 0x00000003000085a7 */ /* 0x000ea400080010ff */
[----:B--2---:R-:W-:Y:S05]  /*9690*/  @!P0 BRA `(.L_x_162) ;  /* 0xfffffffc00f08947 */ /* 0x004fea000383ffff */
[----:B------:R-:W-:Y:S05]  /*96a0*/  BRA `(.L_x_163) ;  /* 0xffffffa000347947 */ /* 0x000fea000383ffff */
.L_x_65:
[----:B-1----:R-:W-:-:S07]  /*96b0*/  MOV R0, UR7 ;  /* 0x0000000700007c02 */ /* 0x002fce0008000f00 */
.L_x_164:
[----:B-1----:R1:W2:Y:S02]  /*96c0*/  SYNCS.PHASECHK.TRANS64.TRYWAIT P0, [R0+URZ], R2 ;  /* 0x00000002000075a7 */ /* 0x0022a400080011ff */
[----:B--2---:R-:W-:Y:S05]  /*96d0*/  @!P0 NANOSLEEP.SYNCS 0x989680 ;  /* 0x009896800000895d */ /* 0x004fea0003900000 */
[----:B------:R-:W2:Y:S02]  /*96e0*/  @!P0 SYNCS.PHASECHK.TRANS64 P0, [R0+URZ], R2 ;  /* 0x00000002000085a7 */ /* 0x000ea400080010ff */
[----:B--2---:R-:W-:Y:S05]  /*96f0*/  @!P0 BRA `(.L_x_164) ;  /* 0xfffffffc00f08947 */ /* 0x004fea000383ffff */
[----:B------:R-:W-:Y:S05]  /*9700*/  BRA `(.L_x_165) ;  /* 0xffffffa000407947 */ /* 0x000fea000383ffff */
.L_x_70:
[----:B---3--:R3:W1:Y:S02]  /*9710*/  SYNCS.PHASECHK.TRANS64.TRYWAIT P0, [R0+URZ+0xb0], R2 ;  /* 0x0000b002000075a7 */ /* 0x00866400080011ff */
[----:B-1----:R-:W-:Y:S05]  /*9720*/  @!P0 NANOSLEEP.SYNCS 0x989680 ;  /* 0x009896800000895d */ /* 0x002fea0003900000 */
[----:B------:R-:W1:Y:S02]  /*9730*/  @!P0 SYNCS.PHASECHK.TRANS64 P0, [R0+URZ+0xb0], R2 ;  /* 0x0000b002000085a7 */ /* 0x000e6400080010ff */
[----:B-1----:R-:W-:Y:S05]  /*9740*/  @!P0 BRA `(.L_x_70) ;  /* 0xfffffffc00f08947 */ /* 0x002fea000383ffff */
[----:B------:R-:W-:Y:S05]  /*9750*/  BRA `(.L_x_166) ;  /* 0xffffffa4004c7947 */ /* 0x000fea000383ffff */
.L_x_73:
[----:B------:R-:W-:Y:S07]  /*9760*/  MOV R0, UR6 ;  /* 0x0000000600007c02 */ /* 0x000fee0008000f00 */
.L_x_167:
[----:B-1----:R1:W3:Y:S02]  /*9770*/  SYNCS.PHASECHK.TRANS64.TRYWAIT P0, [R0+URZ+0xa8], R2 ;  /* 0x0000a802000075a7 */ /* 0x0022e400080011ff */
[----:B---3--:R-:W-:Y:S05]  /*9780*/  @!P0 NANOSLEEP.SYNCS 0x989680 ;  /* 0x009896800000895d */ /* 0x008fea0003900000 */
[----:B------:R-:W3:Y:S02]  /*9790*/  @!P0 SYNCS.PHASECHK.TRANS64 P0, [R0+URZ+0xa8], R2 ;  /* 0x0000a802000085a7 */ /* 0x000ee400080010ff */
[----:B---3--:R-:W-:Y:S05]  /*97a0*/  @!P0 BRA `(.L_x_167) ;  /* 0xfffffffc00f08947 */ /* 0x008fea000383ffff */
[----:B------:R-:W-:Y:S05]  /*97b0*/  BRA `(.L_x_72) ;  /* 0xffffffa8002c7947 */ /* 0x000fea000383ffff */
.L_x_76:
[----:B------:R-:W-:Y:S07]  /*97c0*/  MOV R0, UR6 ;  /* 0x0000000600007c02 */ /* 0x000fee0008000f00 */
.L_x_168:
[----:B-1----:R1:W2:Y:S02]  /*97d0*/  SYNCS.PHASECHK.TRANS64.TRYWAIT P0, [R0+URZ+0x80], R14 ;  /* 0x0000800e000075a7 */ /* 0x0022a400080011ff */
[----:B--2---:R-:W-:Y:S05]  /*97e0*/  @!P0 NANOSLEEP.SYNCS 0x989680 ;  /* 0x009896800000895d */ /* 0x004fea0003900000 */
[----:B------:R-:W2:Y:S02]  /*97f0*/  @!P0 SYNCS.PHASECHK.TRANS64 P0, [R0+URZ+0x80], R14 ;  /* 0x0000800e000085a7 */ /* 0x000ea400080010ff */
[----:B--2---:R-:W-:Y:S05]  /*9800*/  @!P0 BRA `(.L_x_168) ;  /* 0xfffffffc00f08947 */ /* 0x004fea000383ffff */
[----:B------:R-:W-:Y:S05]  /*9810*/  BRA `(.L_x_169) ;  /* 0xffffffa800a47947 */ /* 0x000fea000383ffff */
.L_x_77:
[----:B------:R-:W-:Y:S07]  /*9820*/  MOV R0, UR6 ;  /* 0x0000000600007c02 */ /* 0x000fee0008000f00 */
.L_x_170:
[----:B-1----:R1:W2:Y:S02]  /*9830*/  SYNCS.PHASECHK.TRANS64.TRYWAIT P0, [R0+URZ+0x88], R14 ;  /* 0x0000880e000075a7 */ /* 0x0022a400080011ff */
[----:B--2---:R-:W-:Y:S05]  /*9840*/  @!P0 NANOSLEEP.SYNCS 0x989680 ;  /* 0x009896800000895d */ /* 0x004fea0003900000 */
[----:B------:R-:W2:Y:S02]  /*9850*/  @!P0 SYNCS.PHASECHK.TRANS64 P0, [R0+URZ+0x88], R14 ;  /* 0x0000880e000085a7 */ /* 0x000ea400080010ff */
[----:B--2---:R-:W-:Y:S05]  /*9860*/  @!P0 BRA `(.L_x_170) ;  /* 0xfffffffc00f08947 */ /* 0x004fea000383ffff */
[----:B------:R-:W-:Y:S05]  /*9870*/  BRA `(.L_x_171) ;  /* 0xffffffa800e07947 */ /* 0x000fea000383ffff */
.L_x_78:
[----:B------:R-:W-:Y:S07]  /*9880*/  MOV R0, UR6 ;  /* 0x0000000600007c02 */ /* 0x000fee0008000f00 */
.L_x_172:
[----:B-1----:R1:W2:Y:S02]  /*9890*/  SYNCS.PHASECHK.TRANS64.TRYWAIT P0, [R0+URZ+0x90], R14 ;  /* 0x0000900e000075a7 */ /* 0x0022a400080011ff */
[----:B--2---:R-:W-:Y:S05]  /*98a0*/  @!P0 NANOSLEEP.SYNCS 0x989680 ;  /* 0x009896800000895d */ /* 0x004fea0003900000 */
[----:B------:R-:W2:Y:S02]  /*98b0*/  @!P0 SYNCS.PHASECHK.TRANS64 P0, [R0+URZ+0x90], R14 ;  /* 0x0000900e000085a7 */ /* 0x000ea400080010ff */
[----:B--2---:R-:W-:Y:S05]  /*98c0*/  @!P0 BRA `(.L_x_172) ;  /* 0xfffffffc00f08947 */ /* 0x004fea000383ffff */
[----:B------:R-:W-:Y:S05]  /*98d0*/  BRA `(.L_x_173) ;  /* 0xffffffac00247947 */ /* 0x000fea000383ffff */
.L_x_79:
[----:B------:R-:W-:Y:S07]  /*98e0*/  MOV R0, UR6 ;  /* 0x0000000600007c02 */ /* 0x000fee0008000f00 */
.L_x_174:
[----:B-1----:R1:W2:Y:S02]  /*98f0*/  SYNCS.PHASECHK.TRANS64.TRYWAIT P0, [R0+URZ+0x98], R14 ;  /* 0x0000980e000075a7 */ /* 0x0022a400080011ff */
[----:B--2---:R-:W-:Y:S05]  /*9900*/  @!P0 NANOSLEEP.SYNCS 0x989680 ;  /* 0x009896800000895d */ /* 0x004fea0003900000 */
[----:B------:R-:W2:Y:S02]  /*9910*/  @!P0 SYNCS.PHASECHK.TRANS64 P0, [R0+URZ+0x98], R14 ;  /* 0x0000980e000085a7 */ /* 0x000ea400080010ff */
[----:B--2---:R-:W-:Y:S05]  /*9920*/  @!P0 BRA `(.L_x_174) ;  /* 0xfffffffc00f08947 */ /* 0x004fea000383ffff */
[----:B------:R-:W-:Y:S05]  /*9930*/  BRA `(.L_x_175) ;  /* 0xffffffac00a87947 */ /* 0x000fea000383ffff */
.L_x_81:
[----:B------:R-:W-:-:S07]  /*9940*/  MOV R0, UR6 ;  /* 0x0000000600007c02 */ /* 0x000fce0008000f00 */
.L_x_176:
[----:B-1----:R1:W2:Y:S02]  /*9950*/  SYNCS.PHASECHK.TRANS64.TRYWAIT P0, [R0+URZ+0x80], R2 ;  /* 0x00008002000075a7 */ /* 0x0022a400080011ff */
[----:B--2---:R-:W-:Y:S05]  /*9960*/  @!P0 NANOSLEEP.SYNCS 0x989680 ;  /* 0x009896800000895d */ /* 0x004fea0003900000 */
[----:B------:R-:W2:Y:S02]  /*9970*/  @!P0 SYNCS.PHASECHK.TRANS64 P0, [R0+URZ+0x80], R2 ;  /* 0x00008002000085a7 */ /* 0x000ea400080010ff */
[----:B--2---:R-:W-:Y:S05]  /*9980*/  @!P0 BRA `(.L_x_176) ;  /* 0xfffffffc00f08947 */ /* 0x004fea000383ffff */
[----:B------:R-:W-:Y:S05]  /*9990*/  BRA `(.L_x_177) ;  /* 0xffffffb000187947 */ /* 0x000fea000383ffff */
.L_x_82:
[----:B-1----:R-:W-:-:S07]  /*99a0*/  MOV R0, UR6 ;  /* 0x0000000600007c02 */ /* 0x002fce0008000f00 */
.L_x_178:
[----:B-1----:R1:W2:Y:S02]  /*99b0*/  SYNCS.PHASECHK.TRANS64.TRYWAIT P0, [R0+URZ+0x88], R2 ;  /* 0x00008802000075a7 */ /* 0x0022a400080011ff */
[----:B--2---:R-:W-:Y:S05]  /*99c0*/  @!P0 NANOSLEEP.SYNCS 0x989680 ;  /* 0x009896800000895d */ /* 0x004fea0003900000 */
[----:B------:R-:W2:Y:S02]  /*99d0*/  @!P0 SYNCS.PHASECHK.TRANS64 P0, [R0+URZ+0x88], R2 ;  /* 0x00008802000085a7 */ /* 0x000ea400080010ff */
[----:B--2---:R-:W-:Y:S05]  /*99e0*/  @!P0 BRA `(.L_x_178) ;  /* 0xfffffffc00f08947 */ /* 0x004fea000383ffff */
[----:B------:R-:W-:Y:S05]  /*99f0*/  BRA `(.L_x_179) ;  /* 0xffffffb000087947 */ /* 0x000fea000383ffff */
.L_x_83:
[----:B-1----:R-:W-:-:S07]  /*9a00*/  MOV R0, UR6 ;  /* 0x0000000600007c02 */ /* 0x002fce0008000f00 */
.L_x_180:
[----:B-1----:R1:W2:Y:S02]  /*9a10*/  SYNCS.PHASECHK.TRANS64.TRYWAIT P0, [R0+URZ+0x90], R2 ;  /* 0x00009002000075a7 */ /* 0x0022a400080011ff */
[----:B--2---:R-:W-:Y:S05]  /*9a20*/  @!P0 NANOSLEEP.SYNCS 0x989680 ;  /* 0x009896800000895d */ /* 0x004fea0003900000 */
[----:B------:R-:W2:Y:S02]  /*9a30*/  @!P0 SYNCS.PHASECHK.TRANS64 P0, [R0+URZ+0x90], R2 ;  /* 0x00009002000085a7 */ /* 0x000ea400080010ff */
[----:B--2---:R-:W-:Y:S05]  /*9a40*/  @!P0 BRA `(.L_x_180) ;  /* 0xfffffffc00f08947 */ /* 0x004fea000383ffff */
[----:B------:R-:W-:Y:S05]  /*9a50*/  BRA `(.L_x_181) ;  /* 0xffffffac00f87947 */ /* 0x000fea000383ffff */
.L_x_85:
[----:B--2---:R2:W4:Y:S02]  /*9a60*/  SYNCS.PHASECHK.TRANS64.TRYWAIT P0, [R0+URZ+0xb0], R2 ;  /* 0x0000b002000075a7 */ /* 0x00452400080011ff */
[----:B----4-:R-:W-:Y:S05]  /*9a70*/  @!P0 NANOSLEEP.SYNCS 0x989680 ;  /* 0x009896800000895d */ /* 0x010fea0003900000 */
[----:B------:R-:W4:Y:S02]  /*9a80*/  @!P0 SYNCS.PHASECHK.TRANS64 P0, [R0+URZ+0xb0], R2 ;  /* 0x0000b002000085a7 */ /* 0x000f2400080010ff */
[----:B----4-:R-:W-:Y:S05]  /*9a90*/  @!P0 BRA `(.L_x_85) ;  /* 0xfffffffc00f08947 */ /* 0x010fea000383ffff */
[----:B------:R-:W-:Y:S05]  /*9aa0*/  BRA `(.L_x_182) ;  /* 0xffffffb000d47947 */ /* 0x000fea000383ffff */
.L_x_98:
[----:B-1----:R-:W-:Y:S04]  /*9ab0*/  MOV R3, UR41 ;  /* 0x0000002900037c02 */ /* 0x002fe80008000f00 */
[----:B------:R1:W4:Y:S03]  /*9ac0*/  SYNCS.PHASECHK.TRANS64.TRYWAIT P1, [R3+URZ+0x60], R4 ;  /* 0x00006004030075a7 */ /* 0x00032600080211ff */
[----:B----4-:R-:W-:Y:S05]  /*9ad0*/  @!P1 NANOSLEEP.SYNCS 0x989680 ;  /* 0x009896800000995d */ /* 0x010fea0003900000 */
[----:B------:R-:W4:Y:S02]  /*9ae0*/  @!P1 SYNCS.PHASECHK.TRANS64 P1, [R3+URZ+0x60], R4 ;  /* 0x00006004030095a7 */ /* 0x000f2400080210ff */
[----:B----4-:R-:W-:Y:S05]  /*9af0*/  @!P1 BRA `(.L_x_98) ;  /* 0xfffffffc00ec9947 */ /* 0x010fea000383ffff */
[----:B------:R-:W-:Y:S05]  /*9b00*/  BRA `(.L_x_97) ;  /* 0xffffffc0004c7947 */ /* 0x000fea000383ffff */
.L_x_100:
[----:B-1----:R1:W2:Y:S02]  /*9b10*/  SYNCS.PHASECHK.TRANS64.TRYWAIT P0, [R60+URZ+0xd0], R0 ;  /* 0x0000d0003c0075a7 */ /* 0x0022a400080011ff */
[----:B--2---:R-:W-:Y:S05]  /*9b20*/  @!P0 NANOSLEEP.SYNCS 0x989680 ;  /* 0x009896800000895d */ /* 0x004fea0003900000 */
[----:B------:R-:W2:Y:S02]  /*9b30*/  @!P0 SYNCS.PHASECHK.TRANS64 P0, [R60+URZ+0xd0], R0 ;  /* 0x0000d0003c0085a7 */ /* 0x000ea400080010ff */
[----:B--2---:R-:W-:Y:S05]  /*9b40*/  @!P0 BRA `(.L_x_100) ;  /* 0xfffffffc00f08947 */ /* 0x004fea000383ffff */
[----:B------:R-:W-:Y:S05]  /*9b50*/  BRA `(.L_x_99) ;  /* 0xffffffc000747947 */ /* 0x000fea000383ffff */
.L_x_109:
[----:B--2---:R2:W3:Y:S02]  /*9b60*/  SYNCS.PHASECHK.TRANS64.TRYWAIT P0, [R3+URZ+0x60], R0 ;  /* 0x00006000030075a7 */ /* 0x0044e400080011ff */
[----:B---3--:R-:W-:Y:S05]  /*9b70*/  @!P0 NANOSLEEP.SYNCS 0x989680 ;  /* 0x009896800000895d */ /* 0x008fea0003900000 */
[----:B------:R-:W3:Y:S02]  /*9b80*/  @!P0 SYNCS.PHASECHK.TRANS64 P0, [R3+URZ+0x60], R0 ;  /* 0x00006000030085a7 */ /* 0x000ee400080010ff */
[----:B---3--:R-:W-:Y:S05]  /*9b90*/  @!P0 BRA `(.L_x_109) ;  /* 0xfffffffc00f08947 */ /* 0x008fea000383ffff */
[----:B------:R-:W-:Y:S05]  /*9ba0*/  BRA `(.L_x_108) ;  /* 0xffffffcc00507947 */ /* 0x000fea000383ffff */
.L_x_117:
[----:B--2---:R2:W3:Y:S02]  /*9bb0*/  SYNCS.PHASECHK.TRANS64.TRYWAIT P0, [R0+URZ+0x60], R7 ;  /* 0x00006007000075a7 */ /* 0x0044e400080011ff */
[----:B---3--:R-:W-:Y:S05]  /*9bc0*/  @!P0 NANOSLEEP.SYNCS 0x989680 ;  /* 0x009896800000895d */ /* 0x008fea0003900000 */
[----:B------:R-:W3:Y:S02]  /*9bd0*/  @!P0 SYNCS.PHASECHK.TRANS64 P0, [R0+URZ+0x60], R7 ;  /* 0x00006007000085a7 */ /* 0x000ee400080010ff */
[----:B---3--:R-:W-:Y:S05]  /*9be0*/  @!P0 BRA `(.L_x_117) ;  /* 0xfffffffc00f08947 */ /* 0x008fea000383ffff */
[----:B------:R-:W-:Y:S05]  /*9bf0*/  BRA `(.L_x_116) ;  /* 0xffffffd800507947 */ /* 0x000fea000383ffff */
.L_x_125:
[----:B--2---:R2:W3:Y:S02]  /*9c00*/  SYNCS.PHASECHK.TRANS64.TRYWAIT P0, [R0+URZ+0x60], R6 ;  /* 0x00006006000075a7 */ /* 0x0044e400080011ff */
[----:B---3--:R-:W-:Y:S05]  /*9c10*/  @!P0 NANOSLEEP.SYNCS 0x989680 ;  /* 0x009896800000895d */ /* 0x008fea0003900000 */
[----:B------:R-:W3:Y:S02]  /*9c20*/  @!P0 SYNCS.PHASECHK.TRANS64 P0, [R0+URZ+0x60], R6 ;  /* 0x00006006000085a7 */ /* 0x000ee400080010ff */
[----:B---3--:R-:W-:Y:S05]  /*9c30*/  @!P0 BRA `(.L_x_125) ;  /* 0xfffffffc00f08947 */ /* 0x008fea000383ffff */
[----:B------:R-:W-:Y:S05]  /*9c40*/  BRA `(.L_x_124) ;  /* 0xffffffe400507947 */ /* 0x000fea000383ffff */
        .weak           $__internal_0_$__cuda_sm10x_tcgen05_guardrail_trap_col_being_dealloced_not_returned_by_alloc
        .type           $__internal_0_$__cuda_sm10x_tcgen05_guardrail_trap_col_being_dealloced_not_returned_by_alloc,@function
        .size           $__internal_0_$__cuda_sm10x_tcgen05_guardrail_trap_col_being_dealloced_not_returned_by_alloc,($__internal_1_$__cuda_sm10x_tcgen05_guardrail_trap_phase_invalid_during_alloc - $__internal_0_$__cuda_sm10x_tcgen05_guardrail_trap_col_being_dealloced_not_returned_by_alloc)
$__internal_0_$__cuda_sm10x_tcgen05_guardrail_trap_col_being_dealloced_not_returned_by_alloc:
[----:B------:R-:W-:Y:S05]  /*9c50*/  BPT.TRAP 0x1 ;  /* 0x000000040000795c */ /* 0x000fea0000300000 */
[----:B------:R-:W-:-:S04]  /*9c60*/  HFMA2 R3, -RZ, RZ, 0, 0 ;  /* 0x00000000ff037431 */ /* 0x000fc800000001ff */
[----:B------:R-:W-:Y:S05]  /*9c70*/  RET.REL.NODEC R2 `(_ZN7cutlass13device_kernelINS_4gemm6kernel13GemmUniversalIN4cute5tupleIJiiiiEEENS1_10collective13CollectiveMmaINS1_35MainloopSm100TmaUmmaWarpSpecializedILi6ELi2ELi4ENS5_IJNS4_1CILi1EEESB_SB_EEEEENS5_IJNSA_ILi128EEESE_NSA_ILi64EEEEEENS_6half_tENS5_IJlSB_lEEESH_SI_NS4_8TiledMMAINS4_8MMA_AtomIJNS4_20SM100_MMA_F16BF16_SSISH_SH_fLi128ELi128ELNS4_4UMMA5MajorE0ELSN_0ELNSM_7ScaleInE0ELSO_0EEEEEENS4_6LayoutISC_NS5_IJNSA_ILi0EEESS_SS_EEEEENS5_IJNS4_10UnderscoreESV_SV_EEEEENS4_13SM90_TMA_LOADENS4_14ComposedLayoutINS4_7SwizzleILi3ELi4ELi3EEENS4_18smem_ptr_flag_bitsILi16EEENSR_INS5_IJNSA_ILi8EEESF_EEENS5_IJSF_SB_EEEEEEEvNS4_8identityESY_S18_vS19_EENS_8epilogue10collective18CollectiveEpilogueINS1B_23Sm100TmaWarpSpecializedILi4ELi2ELi32ELb1ELb0EEEJSG_NS5_IJNSR_ISE_SB_EENSR_INSA_ILi32EEESB_EEEEESH_SI_SH_SI_NS1B_6fusion15FusionCallbacksIS1F_NS1K_23LinCombPerRowBiasEltActINS1B_6thread4ReLuESH_fSH_SH_fLi8ELNS_15FloatRoundStyleE2EEESG_S1J_JEEENS4_5SM1004TMEM4LOAD26SM100_TMEM_LOAD_32dp32b32xESY_NSZ_INS10_ILi2ELi4ELi3EEES13_NSR_INS5_IJS14_S1H_EEENS5_IJS1H_SB_EEEEEEENS4_39AutoVectorizingCopyWithAssumedAlignmentILi128EEENS4_14SM90_TMA_STOREES20_S22_S22_EEEvvEEEEvNT_6ParamsE) ;  /* 0xffffff6002e07950 */ /* 0x000fea0003c3ffff */
        .weak           $__internal_1_$__cuda_sm10x_tcgen05_guardrail_trap_phase_invalid_during_alloc
        .type           $__internal_1_$__cuda_sm10x_tcgen05_guardrail_trap_phase_invalid_during_alloc,@function
        .size           $__internal_1_$__cuda_sm10x_tcgen05_guardrail_trap_phase_invalid_during_alloc,($__internal_2_$__cuda_sm10x_tcgen05_guardrail_trap_unallocated_columns_being_dealloced - $__internal_1_$__cuda_sm10x_tcgen05_guardrail_trap_phase_invalid_during_alloc)
$__internal_1_$__cuda_sm10x_tcgen05_guardrail_trap_phase_invalid_during_alloc:
[----:B------:R-:W-:Y:S05]  /*9c80*/  BPT.TRAP 0x1 ;  /* 0x000000040000795c */ /* 0x000fea0000300000 */
[----:B------:R-:W-:-:S04]  /*9c90*/  MOV R3, 0x0 ;  /* 0x0000000000037802 */ /* 0x000fc80000000f00 */
[----:B------:R-:W-:Y:S05]  /*9ca0*/  RET.REL.NODEC R2 `(_ZN7cutlass13device_kernelINS_4gemm6kernel13GemmUniversalIN4cute5tupleIJiiiiEEENS1_10collective13CollectiveMmaINS1_35MainloopSm100TmaUmmaWarpSpecializedILi6ELi2ELi4ENS5_IJNS4_1CILi1EEESB_SB_EEEEENS5_IJNSA_ILi128EEESE_NSA_ILi64EEEEEENS_6half_tENS5_IJlSB_lEEESH_SI_NS4_8TiledMMAINS4_8MMA_AtomIJNS4_20SM100_MMA_F16BF16_SSISH_SH_fLi128ELi128ELNS4_4UMMA5MajorE0ELSN_0ELNSM_7ScaleInE0ELSO_0EEEEEENS4_6LayoutISC_NS5_IJNSA_ILi0EEESS_SS_EEEEENS5_IJNS4_10UnderscoreESV_SV_EEEEENS4_13SM90_TMA_LOADENS4_14ComposedLayoutINS4_7SwizzleILi3ELi4ELi3EEENS4_18smem_ptr_flag_bitsILi16EEENSR_INS5_IJNSA_ILi8EEESF_EEENS5_IJSF_SB_EEEEEEEvNS4_8identityESY_S18_vS19_EENS_8epilogue10collective18CollectiveEpilogueINS1B_23Sm100TmaWarpSpecializedILi4ELi2ELi32ELb1ELb0EEEJSG_NS5_IJNSR_ISE_SB_EENSR_INSA_ILi32EEESB_EEEEESH_SI_SH_SI_NS1B_6fusion15FusionCallbacksIS1F_NS1K_23LinCombPerRowBiasEltActINS1B_6thread4ReLuESH_fSH_SH_fLi8ELNS_15FloatRoundStyleE2EEESG_S1J_JEEENS4_5SM1004TMEM4LOAD26SM100_TMEM_LOAD_32dp32b32xESY_NSZ_INS10_ILi2ELi4ELi3EEES13_NSR_INS5_IJS14_S1H_EEENS5_IJS1H_SB_EEEEEEENS4_39AutoVectorizingCopyWithAssumedAlignmentILi128EEENS4_14SM90_TMA_STOREES20_S22_S22_EEEvvEEEEvNT_6ParamsE) ;  /* 0xffffff6002d47950 */ /* 0x000fea0003c3ffff */
        .weak           $__internal_2_$__cuda_sm10x_tcgen05_guardrail_trap_unallocated_columns_being_dealloced
        .type           $__internal_2_$__cuda_sm10x_tcgen05_guardrail_trap_unallocated_columns_being_dealloced,@function
        .size           $__internal_2_$__cuda_sm10x_tcgen05_guardrail_trap_unallocated_columns_being_dealloced,(.L_x_184 - $__internal_2_$__cuda_sm10x_tcgen05_guardrail_trap_unallocated_columns_being_dealloced)
$__internal_2_$__cuda_sm10x_tcgen05_guardrail_trap_unallocated_columns_being_dealloced:
[----:B------:R-:W-:Y:S05]  /*9cb0*/  BPT.TRAP 0x1 ;  /* 0x000000040000795c */ /* 0x000fea0000300000 */
[----:B------:R-:W-:-:S04]  /*9cc0*/  HFMA2 R3, -RZ, RZ, 0, 0 ;  /* 0x00000000ff037431 */ /* 0x000fc800000001ff */
[----:B------:R-:W-:Y:S05]  /*9cd0*/  RET.REL.NODEC R2 `(_ZN7cutlass13device_kernelINS_4gemm6kernel13GemmUniversalIN4cute5tupleIJiiiiEEENS1_10collective13CollectiveMmaINS1_35MainloopSm100TmaUmmaWarpSpecializedILi6ELi2ELi4ENS5_IJNS4_1CILi1EEESB_SB_EEEEENS5_IJNSA_ILi128EEESE_NSA_ILi64EEEEEENS_6half_tENS5_IJlSB_lEEESH_SI_NS4_8TiledMMAINS4_8MMA_AtomIJNS4_20SM100_MMA_F16BF16_SSISH_SH_fLi128ELi128ELNS4_4UMMA5MajorE0ELSN_0ELNSM_7ScaleInE0ELSO_0EEEEEENS4_6LayoutISC_NS5_IJNSA_ILi0EEESS_SS_EEEEENS5_IJNS4_10UnderscoreESV_SV_EEEEENS4_13SM90_TMA_LOADENS4_14ComposedLayoutINS4_7SwizzleILi3ELi4ELi3EEENS4_18smem_ptr_flag_bitsILi16EEENSR_INS5_IJNSA_ILi8EEESF_EEENS5_IJSF_SB_EEEEEEEvNS4_8identityESY_S18_vS19_EENS_8epilogue10collective18CollectiveEpilogueINS1B_23Sm100TmaWarpSpecializedILi4ELi2ELi32ELb1ELb0EEEJSG_NS5_IJNSR_ISE_SB_EENSR_INSA_ILi32EEESB_EEEEESH_SI_SH_SI_NS1B_6fusion15FusionCallbacksIS1F_NS1K_23LinCombPerRowBiasEltActINS1B_6thread4ReLuESH_fSH_SH_fLi8ELNS_15FloatRoundStyleE2EEESG_S1J_JEEENS4_5SM1004TMEM4LOAD26SM100_TMEM_LOAD_32dp32b32xESY_NSZ_INS10_ILi2ELi4ELi3EEES13_NSR_INS5_IJS14_S1H_EEENS5_IJS1H_SB_EEEEEEENS4_39AutoVectorizingCopyWithAssumedAlignmentILi128EEENS4_14SM90_TMA_STOREES20_S22_S22_EEEvvEEEEvNT_6ParamsE) ;  /* 0xffffff6002c87950 */ /* 0x000fea0003c3ffff */
.L_x_183:
[----:B------:R-:W-:-:S00]  /*9ce0*/  BRA `(.L_x_183) ;  /* 0xfffffffc00fc7947 */ /* 0x000fc0000383ffff */
[----:B------:R-:W-:-:S00]  /*9cf0*/  NOP ;  /* 0x0000000000007918 */ /* 0x000fc00000000000 */
        /* <DEDUP_REMOVED lines=8> */
.L_x_184:


//--------------------- .nv.global.init           --------------------------
	.section	.nv.global.init,"aw",@progbits
.nv.global.init:
	.type		$str$27,@object
	.size		$str$27,($str$28 - $str$27)
$str$27:
        /*0000*/ 	.byte	0x28, 0x61, 0x64, 0x64, 0x72, 0x65, 0x73, 0x73, 0x20, 0x26, 0x20, 0x6d, 0x61, 0x73, 0x6b, 0x29
        /*0010*/ 	.byte	0x20, 0x3d, 0x3d, 0x20, 0x30, 0x00
	.type		$str$28,@object
	.size		$str$28,($str$26 - $str$28)
$str$28:
        /*0016*/ 	.byte	0x2f, 0x74, 0x6d, 0x70, 0x2f, 0x63, 0x75, 0x74, 0x6c, 0x61, 0x73, 0x73, 0x5f, 0x73, 0x77, 0x65
        /*0026*/ 	.byte	0x65, 0x70, 0x5f, 0x73, 0x72, 0x63, 0x2f, 0x69, 0x6e, 0x63, 0x6c, 0x75, 0x64, 0x65, 0x2f, 0x63
        /*0036*/ 	.byte	0x75, 0x74, 0x65, 0x2f, 0x70, 0x6f, 0x69, 0x6e, 0x74, 0x65, 0x72, 0x5f, 0x66, 0x6c, 0x61, 0x67
        /*0046*/ 	.byte	0x67, 0x65, 0x64, 0x2e, 0x68, 0x70, 0x70, 0x00
	.type		$str$26,@object
	.size		$str$26,($str$25 - $str$26)
$str$26:
        /*004e*/ 	.byte	0x2f, 0x74, 0x6d, 0x70, 0x2f, 0x63, 0x75, 0x74, 0x6c, 0x61, 0x73, 0x73, 0x5f, 0x73, 0x77, 0x65
        /*005e*/ 	.byte	0x65, 0x70, 0x5f, 0x73, 0x72, 0x63, 0x2f, 0x69, 0x6e, 0x63, 0x6c, 0x75, 0x64, 0x65, 0x2f, 0x63
        /*006e*/ 	.byte	0x75, 0x74, 0x65, 0x2f, 0x61, 0x74, 0x6f, 0x6d, 0x2f, 0x63, 0x6f, 0x70, 0x79, 0x5f, 0x74, 0x72
        /*007e*/ 	.byte	0x61, 0x69, 0x74, 0x73, 0x5f, 0x73, 0x6d, 0x31, 0x30, 0x30, 0x2e, 0x68, 0x70, 0x70, 0x00
	.type		$str$25,@object
	.size		$str$25,(__unnamed_1 - $str$25)
$str$25:
        /*008d*/ 	.byte	0x28, 0x28, 0x75, 0x69, 0x6e, 0x74, 0x33, 0x32, 0x5f, 0x74, 0x28, 0x74, 0x68, 0x72, 0x65, 0x61
        /*009d*/ 	.byte	0x64, 0x49, 0x64, 0x78, 0x2e, 0x78, 0x29, 0x20, 0x2f, 0x20, 0x33, 0x32, 0x29, 0x20, 0x25, 0x20
        /*00ad*/ 	.byte	0x34, 0x29, 0x20, 0x3d, 0x3d, 0x20, 0x28, 0x28, 0x28, 0x74, 0x6d, 0x65, 0x6d, 0x5f, 0x61, 0x64
        /*00bd*/ 	.byte	0x64, 0x72, 0x20, 0x3e, 0x3e, 0x20, 0x31, 0x36, 0x29, 0x20, 0x2f, 0x20, 0x33, 0x32, 0x29, 0x20
        /*00cd*/ 	.byte	0x25, 0x20, 0x34, 0x29, 0x00
	.type		__unnamed_1,@object
	.size		__unnamed_1,(__unnamed_2 - __unnamed_1)
__unnamed_1:
        /*00d2*/ 	.byte	0x61, 0x75, 0x74, 0x6f, 0x20, 0x63, 0x75, 0x74, 0x65, 0x3a, 0x3a, 0x61, 0x73, 0x5f, 0x70, 0x6f
        /* <DEDUP_REMOVED lines=24> */
        /*0262*/ 	.byte	0x3e, 0x3e, 0x3e, 0x3e, 0x5d, 0x00
	.type		__unnamed_2,@object
	.size		__unnamed_2,(.L_2 - __unnamed_2)
__unnamed_2:
        /* <DEDUP_REMOVED lines=42> */
        /*0508*/ 	.byte	0x3e, 0x3e, 0x5d, 0x00
.L_2:


//--------------------- .nv.shared._ZN7cutlass13device_kernelINS_4gemm6kernel13GemmUniversalIN4cute5tupleIJiiiiEEENS1_10collective13CollectiveMmaINS1_35MainloopSm100TmaUmmaWarpSpecializedILi6ELi2ELi4ENS5_IJNS4_1CILi1EEESB_SB_EEEEENS5_IJNSA_ILi128EEESE_NSA_ILi64EEEEEENS_6half_tENS5_IJlSB_lEEESH_SI_NS4_8TiledMMAINS4_8MMA_AtomIJNS4_20SM100_MMA_F16BF16_SSISH_SH_fLi128ELi128ELNS4_4UMMA5MajorE0ELSN_0ELNSM_7ScaleInE0ELSO_0EEEEEENS4_6LayoutISC_NS5_IJNSA_ILi0EEESS_SS_EEEEENS5_IJNS4_10UnderscoreESV_SV_EEEEENS4_13SM90_TMA_LOADENS4_14ComposedLayoutINS4_7SwizzleILi3ELi4ELi3EEENS4_18smem_ptr_flag_bitsILi16EEENSR_INS5_IJNSA_ILi8EEESF_EEENS5_IJSF_SB_EEEEEEEvNS4_8identityESY_S18_vS19_EENS_8epilogue10collective18CollectiveEpilogueINS1B_23Sm100TmaWarpSpecializedILi4ELi2ELi32ELb1ELb0EEEJSG_NS5_IJNSR_ISE_SB_EENSR_INSA_ILi32EEESB_EEEEESH_SI_SH_SI_NS1B_6fusion15FusionCallbacksIS1F_NS1K_23LinCombPerRowBiasEltActINS1B_6thread4ReLuESH_fSH_SH_fLi8ELNS_15FloatRoundStyleE2EEESG_S1J_JEEENS4_5SM1004TMEM4LOAD26SM100_TMEM_LOAD_32dp32b32xESY_NSZ_INS10_ILi2ELi4ELi3EEES13_NSR_INS5_IJS14_S1H_EEENS5_IJS1H_SB_EEEEEEENS4_39AutoVectorizingCopyWithAssumedAlignmentILi128EEENS4_14SM90_TMA_STOREES20_S22_S22_EEEvvEEEEvNT_6ParamsE --------------------------
	.section	.nv.shared._ZN7cutlass13device_kernelINS_4gemm6kernel13GemmUniversalIN4cute5tupleIJiiiiEEENS1_10collective13CollectiveMmaINS1_35MainloopSm100TmaUmmaWarpSpecializedILi6ELi2ELi4ENS5_IJNS4_1CILi1EEESB_SB_EEEEENS5_IJNSA_ILi128EEESE_NSA_ILi64EEEEEENS_6half_tENS5_IJlSB_lEEESH_SI_NS4_8TiledMMAINS4_8MMA_AtomIJNS4_20SM100_MMA_F16BF16_SSISH_SH_fLi128ELi128ELNS4_4UMMA5MajorE0ELSN_0ELNSM_7ScaleInE0ELSO_0EEEEEENS4_6LayoutISC_NS5_IJNSA_ILi0EEESS_SS_EEEEENS5_IJNS4_10UnderscoreESV_SV_EEEEENS4_13SM90_TMA_LOADENS4_14ComposedLayoutINS4_7SwizzleILi3ELi4ELi3EEENS4_18smem_ptr_flag_bitsILi16EEENSR_INS5_IJNSA_ILi8EEESF_EEENS5_IJSF_SB_EEEEEEEvNS4_8identityESY_S18_vS19_EENS_8epilogue10collective18CollectiveEpilogueINS1B_23Sm100TmaWarpSpecializedILi4ELi2ELi32ELb1ELb0EEEJSG_NS5_IJNSR_ISE_SB_EENSR_INSA_ILi32EEESB_EEEEESH_SI_SH_SI_NS1B_6fusion15FusionCallbacksIS1F_NS1K_23LinCombPerRowBiasEltActINS1B_6thread4ReLuESH_fSH_SH_fLi8ELNS_15FloatRoundStyleE2EEESG_S1J_JEEENS4_5SM1004TMEM4LOAD26SM100_TMEM_LOAD_32dp32b32xESY_NSZ_INS10_ILi2ELi4ELi3EEES13_NSR_INS5_IJS14_S1H_EEENS5_IJS1H_SB_EEEEEEENS4_39AutoVectorizingCopyWithAssumedAlignmentILi128EEENS4_14SM90_TMA_STOREES20_S22_S22_EEEvvEEEEvNT_6ParamsE,"aw",@nobits
	.sectionflags	@""
	.align	16
	.zero		1024


//--------------------- .nv.shared.reserved.0     --------------------------
	.section	.nv.shared.reserved.0,"aw",@nobits
	.weak		__nv_reservedSMEM_offset_0_alias
	.size		__nv_reservedSMEM_offset_0_alias, 0, 64
	.other		__nv_reservedSMEM_offset_0_alias,@"STO_CUDA_RESERVED_SHARED STV_DEFAULT"
__nv_reservedSMEM_offset_0_alias:
	.zero		0
.nv.shared.reserved.0:
	.zero		64
	.weak		__nv_reservedSMEM_tcgen05_partition
	.type		__nv_reservedSMEM_tcgen05_partition,@object
	.size		__nv_reservedSMEM_tcgen05_partition,(.L_0 - __nv_reservedSMEM_tcgen05_partition)
__nv_reservedSMEM_tcgen05_partition:
	.zero		32
.L_0:


//--------------------- .nv.global                --------------------------
	.section	.nv.global,"aw",@nobits
.nv.global:
	.type		_ZN39_INTERNAL_71b3b697_4_k_cu_590dd5e5_29534cute1_E,@object
	.size		_ZN39_INTERNAL_71b3b697_4_k_cu_590dd5e5_29534cute1_E,(_ZN39_INTERNAL_71b3b697_4_k_cu_590dd5e5_29534cuda3std3__45__cpo6cbeginE - _ZN39_INTERNAL_71b3b697_4_k_cu_590dd5e5_29534cute1_E)
_ZN39_INTERNAL_71b3b697_4_k_cu_590dd5e5_29534cute1_E:
	.zero		1
	.type		_ZN39_INTERNAL_71b3b697_4_k_cu_590dd5e5_29534cuda3std3__45__cpo6cbeginE,@object
	.size		_ZN39_INTERNAL_71b3b697_4_k_cu_590dd5e5_29534cuda3std3__45__cpo6cbeginE,(_ZN39_INTERNAL_71b3b697_4_k_cu_590dd5e5_29534cuda3std3__48in_placeE - _ZN39_INTERNAL_71b3b697_4_k_cu_590dd5e5_29534cuda3std3__45__cpo6cbeginE)
_ZN39_INTERNAL_71b3b697_4_k_cu_590dd5e5_29534cuda3std3__45__cpo6cbeginE:
	.zero		1
	.type		_ZN39_INTERNAL_71b3b697_4_k_cu_590dd5e5_29534cuda3std3__48in_placeE,@object
	.size		_ZN39_INTERNAL_71b3b697_4_k_cu_590dd5e5_29534cuda3std3__48in_placeE,(_ZN39_INTERNAL_71b3b697_4_k_cu_590dd5e5_29534cuda3std6ranges3__45__cpo9iter_moveE - _ZN39_INTERNAL_71b3b697_4_k_cu_590dd5e5_29534cuda3std3__48in_placeE)
_ZN39_INTERNAL_71b3b697_4_k_cu_590dd5e5_29534cuda3std3__48in_placeE:
	.zero		1
	.type		_ZN39_INTERNAL_71b3b697_4_k_cu_590dd5e5_29534cuda3std6ranges3__45__cpo9iter_moveE,@object
	.size		_ZN39_INTERNAL_71b3b697_4_k_cu_590dd5e5_29534cuda3std6ranges3__45__cpo9iter_moveE,(_ZN39_INTERNAL_71b3b697_4_k_cu_590dd5e5_29534cuda3std3__45__cpo5beginE - _ZN39_INTERNAL_71b3b697_4_k_cu_590dd5e5_29534cuda3std6ranges3__45__cpo9iter_moveE)
_ZN39_INTERNAL_71b3b697_4_k_cu_590dd5e5_29534cuda3std6ranges3__45__cpo9iter_moveE:
	.zero		1
	.type		_ZN39_INTERNAL_71b3b697_4_k_cu_590dd5e5_29534cuda3std3__45__cpo5beginE,@object
	.size		_ZN39_INTERNAL_71b3b697_4_k_cu_590dd5e5_29534cuda3std3__45__cpo5beginE,(_ZN39_INTERNAL_71b3b697_4_k_cu_590dd5e5_29534cuda3std3__441_GLOBAL__N__71b3b697_4_k_cu_590dd5e5_29536ignoreE - _ZN39_INTERNAL_71b3b697_4_k_cu_590dd5e5_29534cuda3std3__45__cpo5beginE)
_ZN39_INTERNAL_71b3b697_4_k_cu_590dd5e5_29534cuda3std3__45__cpo5beginE:
	.zero		1
	.type		_ZN39_INTERNAL_71b3b697_4_k_cu_590dd5e5_29534cuda3std3__441_GLOBAL__N__71b3b697_4_k_cu_590dd5e5_29536ignoreE,@object
	.size		_ZN39_INTERNAL_71b3b697_4_k_cu_590dd5e5_29534cuda3std3__441_GLOBAL__N__71b3b697_4_k_cu_590dd5e5_29536ignoreE,(_ZN39_INTERNAL_71b3b697_4_k_cu_590dd5e5_29534cute7productE - _ZN39_INTERNAL_71b3b697_4_k_cu_590dd5e5_29534cuda3std3__441_GLOBAL__N__71b3b697_4_k_cu_590dd5e5_29536ignoreE)
_ZN39_INTERNAL_71b3b697_4_k_cu_590dd5e5_29534cuda3std3__441_GLOBAL__N__71b3b697_4_k_cu_590dd5e5_29536ignoreE:
	.zero		1
	.type		_ZN39_INTERNAL_71b3b697_4_k_cu_590dd5e5_29534cute7productE,@object
	.size		_ZN39_INTERNAL_71b3b697_4_k_cu_590dd5e5_29534cute7productE,(_ZN39_INTERNAL_71b3b697_4_k_cu_590dd5e5_29534cuda3std3__45__cpo3endE - _ZN39_INTERNAL_71b3b697_4_k_cu_590dd5e5_29534cute7productE)
_ZN39_INTERNAL_71b3b697_4_k_cu_590dd5e5_29534cute7productE:
	.zero		1
	.type		_ZN39_INTERNAL_71b3b697_4_k_cu_590dd5e5_29534cuda3std3__45__cpo3endE,@object
	.size		_ZN39_INTERNAL_71b3b697_4_k_cu_590dd5e5_29534cuda3std3__45__cpo3endE,(_ZN39_INTERNAL_71b3b697_4_k_cu_590dd5e5_29534cuda3std3__419piecewise_constructE - _ZN39_INTERNAL_71b3b697_4_k_cu_590dd5e5_29534cuda3std3__45__cpo3endE)
_ZN39_INTERNAL_71b3b697_4_k_cu_590dd5e5_29534cuda3std3__45__cpo3endE:
	.zero		1
	.type		_ZN39_INTERNAL_71b3b697_4_k_cu_590dd5e5_29534cuda3std3__419piecewise_constructE,@object
	.size		_ZN39_INTERNAL_71b3b697_4_k_cu_590dd5e5_29534cuda3std3__419piecewise_constructE,(_ZN39_INTERNAL_71b3b697_4_k_cu_590dd5e5_29534cuda3std3__45__cpo4cendE - _ZN39_INTERNAL_71b3b697_4_k_cu_590dd5e5_29534cuda3std3__419piecewise_constructE)
_ZN39_INTERNAL_71b3b697_4_k_cu_590dd5e5_29534cuda3std3__419piecewise_constructE:
	.zero		1
	.type		_ZN39_INTERNAL_71b3b697_4_k_cu_590dd5e5_29534cuda3std3__45__cpo4cendE,@object
	.size		_ZN39_INTERNAL_71b3b697_4_k_cu_590dd5e5_29534cuda3std3__45__cpo4cendE,(_ZN39_INTERNAL_71b3b697_4_k_cu_590dd5e5_29534cuda3std6ranges3__45__cpo4swapE - _ZN39_INTERNAL_71b3b697_4_k_cu_590dd5e5_29534cuda3std3__45__cpo4cendE)
_ZN39_INTERNAL_71b3b697_4_k_cu_590dd5e5_29534cuda3std3__45__cpo4cendE:
	.zero		1
	.type		_ZN39_INTERNAL_71b3b697_4_k_cu_590dd5e5_29534cuda3std6ranges3__45__cpo4swapE,@object
	.size		_ZN39_INTERNAL_71b3b697_4_k_cu_590dd5e5_29534cuda3std6ranges3__45__cpo4swapE,(.L_10 - _ZN39_INTERNAL_71b3b697_4_k_cu_590dd5e5_29534cuda3std6ranges3__45__cpo4swapE)
_ZN39_INTERNAL_71b3b697_4_k_cu_590dd5e5_29534cuda3std6ranges3__45__cpo4swapE:
	.zero		1
.L_10:


//--------------------- .nv.constant0._ZN7cutlass13device_kernelINS_4gemm6kernel13GemmUniversalIN4cute5tupleIJiiiiEEENS1_10collective13CollectiveMmaINS1_35MainloopSm100TmaUmmaWarpSpecializedILi6ELi2ELi4ENS5_IJNS4_1CILi1EEESB_SB_EEEEENS5_IJNSA_ILi128EEESE_NSA_ILi64EEEEEENS_6half_tENS5_IJlSB_lEEESH_SI_NS4_8TiledMMAINS4_8MMA_AtomIJNS4_20SM100_MMA_F16BF16_SSISH_SH_fLi128ELi128ELNS4_4UMMA5MajorE0ELSN_0ELNSM_7ScaleInE0ELSO_0EEEEEENS4_6LayoutISC_NS5_IJNSA_ILi0EEESS_SS_EEEEENS5_IJNS4_10UnderscoreESV_SV_EEEEENS4_13SM90_TMA_LOADENS4_14ComposedLayoutINS4_7SwizzleILi3ELi4ELi3EEENS4_18smem_ptr_flag_bitsILi16EEENSR_INS5_IJNSA_ILi8EEESF_EEENS5_IJSF_SB_EEEEEEEvNS4_8identityESY_S18_vS19_EENS_8epilogue10collective18CollectiveEpilogueINS1B_23Sm100TmaWarpSpecializedILi4ELi2ELi32ELb1ELb0EEEJSG_NS5_IJNSR_ISE_SB_EENSR_INSA_ILi32EEESB_EEEEESH_SI_SH_SI_NS1B_6fusion15FusionCallbacksIS1F_NS1K_23LinCombPerRowBiasEltActINS1B_6thread4ReLuESH_fSH_SH_fLi8ELNS_15FloatRoundStyleE2EEESG_S1J_JEEENS4_5SM1004TMEM4LOAD26SM100_TMEM_LOAD_32dp32b32xESY_NSZ_INS10_ILi2ELi4ELi3EEES13_NSR_INS5_IJS14_S1H_EEENS5_IJS1H_SB_EEEEEEENS4_39AutoVectorizingCopyWithAssumedAlignmentILi128EEENS4_14SM90_TMA_STOREES20_S22_S22_EEEvvEEEEvNT_6ParamsE --------------------------
	.section	.nv.constant0._ZN7cutlass13device_kernelINS_4gemm6kernel13GemmUniversalIN4cute5tupleIJiiiiEEENS1_10collective13CollectiveMmaINS1_35MainloopSm100TmaUmmaWarpSpecializedILi6ELi2ELi4ENS5_IJNS4_1CILi1EEESB_SB_EEEEENS5_IJNSA_ILi128EEESE_NSA_ILi64EEEEEENS_6half_tENS5_IJlSB_lEEESH_SI_NS4_8TiledMMAINS4_8MMA_AtomIJNS4_20SM100_MMA_F16BF16_SSISH_SH_fLi128ELi128ELNS4_4UMMA5MajorE0ELSN_0ELNSM_7ScaleInE0ELSO_0EEEEEENS4_6LayoutISC_NS5_IJNSA_ILi0EEESS_SS_EEEEENS5_IJNS4_10UnderscoreESV_SV_EEEEENS4_13SM90_TMA_LOADENS4_14ComposedLayoutINS4_7SwizzleILi3ELi4ELi3EEENS4_18smem_ptr_flag_bitsILi16EEENSR_INS5_IJNSA_ILi8EEESF_EEENS5_IJSF_SB_EEEEEEEvNS4_8identityESY_S18_vS19_EENS_8epilogue10collective18CollectiveEpilogueINS1B_23Sm100TmaWarpSpecializedILi4ELi2ELi32ELb1ELb0EEEJSG_NS5_IJNSR_ISE_SB_EENSR_INSA_ILi32EEESB_EEEEESH_SI_SH_SI_NS1B_6fusion15FusionCallbacksIS1F_NS1K_23LinCombPerRowBiasEltActINS1B_6thread4ReLuESH_fSH_SH_fLi8ELNS_15FloatRoundStyleE2EEESG_S1J_JEEENS4_5SM1004TMEM4LOAD26SM100_TMEM_LOAD_32dp32b32xESY_NSZ_INS10_ILi2ELi4ELi3EEES13_NSR_INS5_IJS14_S1H_EEENS5_IJS1H_SB_EEEEEEENS4_39AutoVectorizingCopyWithAssumedAlignmentILi128EEENS4_14SM90_TMA_STOREES20_S22_S22_EEEvvEEEEvNT_6ParamsE,"a",@progbits
	.sectionflags	@""
	.align	4
.nv.constant0._ZN7cutlass13device_kernelINS_4gemm6kernel13GemmUniversalIN4cute5tupleIJiiiiEEENS1_10collective13CollectiveMmaINS1_35MainloopSm100TmaUmmaWarpSpecializedILi6ELi2ELi4ENS5_IJNS4_1CILi1EEESB_SB_EEEEENS5_IJNSA_ILi128EEESE_NSA_ILi64EEEEEENS_6half_tENS5_IJlSB_lEEESH_SI_NS4_8TiledMMAINS4_8MMA_AtomIJNS4_20SM100_MMA_F16BF16_SSISH_SH_fLi128ELi128ELNS4_4UMMA5MajorE0ELSN_0ELNSM_7ScaleInE0ELSO_0EEEEEENS4_6LayoutISC_NS5_IJNSA_ILi0EEESS_SS_EEEEENS5_IJNS4_10UnderscoreESV_SV_EEEEENS4_13SM90_TMA_LOADENS4_14ComposedLayoutINS4_7SwizzleILi3ELi4ELi3EEENS4_18smem_ptr_flag_bitsILi16EEENSR_INS5_IJNSA_ILi8EEESF_EEENS5_IJSF_SB_EEEEEEEvNS4_8identityESY_S18_vS19_EENS_8epilogue10collective18CollectiveEpilogueINS1B_23Sm100TmaWarpSpecializedILi4ELi2ELi32ELb1ELb0EEEJSG_NS5_IJNSR_ISE_SB_EENSR_INSA_ILi32EEESB_EEEEESH_SI_SH_SI_NS1B_6fusion15FusionCallbacksIS1F_NS1K_23LinCombPerRowBiasEltActINS1B_6thread4ReLuESH_fSH_SH_fLi8ELNS_15FloatRoundStyleE2EEESG_S1J_JEEENS4_5SM1004TMEM4LOAD26SM100_TMEM_LOAD_32dp32b32xESY_NSZ_INS10_ILi2ELi4ELi3EEES13_NSR_INS5_IJS14_S1H_EEENS5_IJS1H_SB_EEEEEEENS4_39AutoVectorizingCopyWithAssumedAlignmentILi128EEENS4_14SM90_TMA_STOREES20_S22_S22_EEEvvEEEEvNT_6ParamsE:
	.zero		2944


//--------------------- SYMBOLS --------------------------

	.type		.nv.reservedSmem.offset0,@object
	.size		.nv.reservedSmem.offset0,0x4
	.type		.nv.reservedSmem.cap,@object
	.size		.nv.reservedSmem.cap,0x4
	.type		__assertfail,@function
